def matmul_kernel(
    a_ptr,
    b_ptr,
    c_ptr,
    M,
    N,
    K,
    stride_am,
    stride_ak,
    stride_bk,
    stride_bn,
    stride_cm,
    stride_cn,
    BLOCK_M: tl.constexpr,
    BLOCK_N: tl.constexpr,
    BLOCK_K: tl.constexpr,
    GROUP_M: tl.constexpr,
):
    pid = tl.program_id(axis=0)
    num_pid_m = tl.cdiv(M, BLOCK_M)
    num_pid_n = tl.cdiv(N, BLOCK_N)
    num_pid_in_group = GROUP_M * num_pid_n
    group_id = pid // num_pid_in_group
    first_pid_m = group_id * GROUP_M
    group_size_m = min(num_pid_m - first_pid_m, GROUP_M)
    pid_m = first_pid_m + ((pid % num_pid_in_group) % group_size_m)
    pid_n = (pid % num_pid_in_group) // group_size_m

    offs_am = (pid_m * BLOCK_M + tl.arange(0, BLOCK_M)) % M
    offs_bn = (pid_n * BLOCK_N + tl.arange(0, BLOCK_N)) % N
    offs_k = tl.arange(0, BLOCK_K)
    a_ptrs = a_ptr + offs_am[:, None] * stride_am + offs_k[None, :] * stride_ak
    b_ptrs = b_ptr + offs_k[:, None] * stride_bk + offs_bn[None, :] * stride_bn

    acc = tl.zeros((BLOCK_M, BLOCK_N), dtype=tl.float32)
    for kk in range(0, tl.cdiv(K, BLOCK_K)):
        a = tl.load(a_ptrs, mask=offs_k[None, :] < K - kk * BLOCK_K, other=0.0)
        b = tl.load(b_ptrs, mask=offs_k[:, None] < K - kk * BLOCK_K, other=0.0)
        acc = tl.dot(a, b, acc)
        a_ptrs += BLOCK_K * stride_ak
        b_ptrs += BLOCK_K * stride_bk

    c = acc.to(c_ptr.dtype.element_ty)
    offs_cm = pid_m * BLOCK_M + tl.arange(0, BLOCK_M)
    offs_cn = pid_n * BLOCK_N + tl.arange(0, BLOCK_N)
    c_ptrs = c_ptr + offs_cm[:, None] * stride_cm + offs_cn[None, :] * stride_cn
    mask = (offs_cm[:, None] < M) & (offs_cn[None, :] < N)
    tl.store(c_ptrs, c, mask=mask)

# config = {"BLOCK_K": 64, "BLOCK_M": 256, "BLOCK_N": 16, "GROUP_M": 8, "arch": "sm_100", "dtype": "fp8e4m3", "num_ctas": 1, "num_stages": 2, "num_warps": 8}
# arch = sm_100


// ===== COMPILED SASS (sm_100a) =====

	.target	sm_100a

	.elftype	@"ET_EXEC"


//--------------------- .note.nv.tkinfo           --------------------------
	.section	.note.nv.tkinfo,"",@"SHT_NOTE"
	.sectionflags	@"SHF_NOTE_NV_TKINFO"
	.tkinfo
        /*0018*/ 	.word	0x00000081
        /*0030*/ 	.string	""
        /*0030*/ 	.string	"ptxas-blackwell"
        /*0030*/ 	.string	"Cuda compilation tools, release 12.9, V12.9.86"
        /*0030*/ 	.string	"Build cuda_12.9.r12.9/compiler.36037853_0"
        /*0030*/ 	.string	"-v  -suppress-debug-info  -lineinfo  -arch sm_100a "



//--------------------- .note.nv.cuver            --------------------------
	.section	.note.nv.cuver,"",@"SHT_NOTE"
	.sectionflags	@"SHF_NOTE_NV_CUVER"
        /*0018*/ 	.short	0x0001
        /*001a*/ 	.short	0x0064
        /*001c*/ 	.short	0x0001
        /*001e*/ 	.short	0x0000
        /*0020*/ 	.short	0x0001
        /*0022*/ 	.short	0x0000


//--------------------- .nv.info                  --------------------------
	.section	.nv.info,"",@"SHT_CUDA_INFO"
	.align	4


	//----- nvinfo : EIATTR_REGCOUNT
	.align		4
        /*0000*/ 	.byte	0x04, 0x2f
        /*0002*/ 	.short	(.L_4 - .L_3)
	.align		4
.L_3:
        /*0004*/ 	.word	index@(matmul_kernel)
        /*0008*/ 	.word	0x000000d3


	//----- nvinfo : EIATTR_FRAME_SIZE
	.align		4
.L_4:
        /*000c*/ 	.byte	0x04, 0x11
        /*000e*/ 	.short	(.L_6 - .L_5)
	.align		4
.L_5:
        /*0010*/ 	.word	index@($__internal_2_$__cuda_sm10x_tcgen05_guardrail_trap_unallocated_columns_being_dealloced)
        /*0014*/ 	.word	0x00000000


	//----- nvinfo : EIATTR_FRAME_SIZE
	.align		4
.L_6:
        /*0018*/ 	.byte	0x04, 0x11
        /*001a*/ 	.short	(.L_8 - .L_7)
	.align		4
.L_7:
        /*001c*/ 	.word	index@($__internal_1_$__cuda_sm10x_tcgen05_guardrail_trap_phase_invalid_during_alloc)
        /*0020*/ 	.word	0x00000000


	//----- nvinfo : EIATTR_FRAME_SIZE
	.align		4
.L_8:
        /*0024*/ 	.byte	0x04, 0x11
        /*0026*/ 	.short	(.L_10 - .L_9)
	.align		4
.L_9:
        /*0028*/ 	.word	index@($__internal_0_$__cuda_sm10x_tcgen05_guardrail_trap_col_being_dealloced_not_returned_by_alloc)
        /*002c*/ 	.word	0x00000000


	//----- nvinfo : EIATTR_FRAME_SIZE
	.align		4
.L_10:
        /*0030*/ 	.byte	0x04, 0x11
        /*0032*/ 	.short	(.L_12 - .L_11)
	.align		4
.L_11:
        /*0034*/ 	.word	index@(matmul_kernel)
        /*0038*/ 	.word	0x00000000


	//----- nvinfo : EIATTR_MIN_STACK_SIZE
	.align		4
.L_12:
        /*003c*/ 	.byte	0x04, 0x12
        /*003e*/ 	.short	(.L_14 - .L_13)
	.align		4
.L_13:
        /*0040*/ 	.word	index@(matmul_kernel)
        /*0044*/ 	.word	0x00000000
.L_14:


//--------------------- .nv.info.matmul_kernel    --------------------------
	.section	.nv.info.matmul_kernel,"",@"SHT_CUDA_INFO"
	.sectionflags	@""
	.align	4


	//----- nvinfo : EIATTR_CUDA_API_VERSION
	.align		4
        /*0000*/ 	.byte	0x04, 0x37
        /*0002*/ 	.short	(.L_16 - .L_15)
.L_15:
        /*0004*/ 	.word	0x00000081


	//----- nvinfo : EIATTR_KPARAM_INFO
	.align		4
.L_16:
        /*0008*/ 	.byte	0x04, 0x17
        /*000a*/ 	.short	(.L_18 - .L_17)
.L_17:
        /*000c*/ 	.word	0x00000000
        /*0010*/ 	.short	0x000d
        /*0012*/ 	.short	0x0048
        /*0014*/ 	.byte	0x00, 0xf4, 0x21, 0x00


	//----- nvinfo : EIATTR_KPARAM_INFO
	.align		4
.L_18:
        /*0018*/ 	.byte	0x04, 0x17
        /*001a*/ 	.short	(.L_20 - .L_19)
.L_19:
        /*001c*/ 	.word	0x00000000
        /*0020*/ 	.short	0x000c
        /*0022*/ 	.short	0x0040
        /*0024*/ 	.byte	0x00, 0xf4, 0x21, 0x00


	//----- nvinfo : EIATTR_KPARAM_INFO
	.align		4
.L_20:
        /*0028*/ 	.byte	0x04, 0x17
        /*002a*/ 	.short	(.L_22 - .L_21)
.L_21:
        /*002c*/ 	.word	0x00000000
        /*0030*/ 	.short	0x000b
        /*0032*/ 	.short	0x0038
        /*0034*/ 	.byte	0x00, 0xf0, 0x11, 0x00


	//----- nvinfo : EIATTR_KPARAM_INFO
	.align		4
.L_22:
        /*0038*/ 	.byte	0x04, 0x17
        /*003a*/ 	.short	(.L_24 - .L_23)
.L_23:
        /*003c*/ 	.word	0x00000000
        /*0040*/ 	.short	0x000a
        /*0042*/ 	.short	0x0034
        /*0044*/ 	.byte	0x00, 0xf0, 0x11, 0x00


	//----- nvinfo : EIATTR_KPARAM_INFO
	.align		4
.L_24:
        /*0048*/ 	.byte	0x04, 0x17
        /*004a*/ 	.short	(.L_26 - .L_25)
.L_25:
        /*004c*/ 	.word	0x00000000
        /*0050*/ 	.short	0x0009
        /*0052*/ 	.short	0x0030
        /*0054*/ 	.byte	0x00, 0xf0, 0x11, 0x00


	//----- nvinfo : EIATTR_KPARAM_INFO
	.align		4
.L_26:
        /*0058*/ 	.byte	0x04, 0x17
        /*005a*/ 	.short	(.L_28 - .L_27)
.L_27:
        /*005c*/ 	.word	0x00000000
        /*0060*/ 	.short	0x0008
        /*0062*/ 	.short	0x002c
        /*0064*/ 	.byte	0x00, 0xf0, 0x11, 0x00


	//----- nvinfo : EIATTR_KPARAM_INFO
	.align		4
.L_28:
        /*0068*/ 	.byte	0x04, 0x17
        /*006a*/ 	.short	(.L_30 - .L_29)
.L_29:
        /*006c*/ 	.word	0x00000000
        /*0070*/ 	.short	0x0007
        /*0072*/ 	.short	0x0028
        /*0074*/ 	.byte	0x00, 0xf0, 0x11, 0x00


	//----- nvinfo : EIATTR_KPARAM_INFO
	.align		4
.L_30:
        /*0078*/ 	.byte	0x04, 0x17
        /*007a*/ 	.short	(.L_32 - .L_31)
.L_31:
        /*007c*/ 	.word	0x00000000
        /*0080*/ 	.short	0x0006
        /*0082*/ 	.short	0x0024
        /*0084*/ 	.byte	0x00, 0xf0, 0x11, 0x00


	//----- nvinfo : EIATTR_KPARAM_INFO
	.align		4
.L_32:
        /*0088*/ 	.byte	0x04, 0x17
        /*008a*/ 	.short	(.L_34 - .L_33)
.L_33:
        /*008c*/ 	.word	0x00000000
        /*0090*/ 	.short	0x0005
        /*0092*/ 	.short	0x0020
        /*0094*/ 	.byte	0x00, 0xf0, 0x11, 0x00


	//----- nvinfo : EIATTR_KPARAM_INFO
	.align		4
.L_34:
        /*0098*/ 	.byte	0x04, 0x17
        /*009a*/ 	.short	(.L_36 - .L_35)
.L_35:
        /*009c*/ 	.word	0x00000000
        /*00a0*/ 	.short	0x0004
        /*00a2*/ 	.short	0x001c
        /*00a4*/ 	.byte	0x00, 0xf0, 0x11, 0x00


	//----- nvinfo : EIATTR_KPARAM_INFO
	.align		4
.L_36:
        /*00a8*/ 	.byte	0x04, 0x17
        /*00aa*/ 	.short	(.L_38 - .L_37)
.L_37:
        /*00ac*/ 	.word	0x00000000
        /*00b0*/ 	.short	0x0003
        /*00b2*/ 	.short	0x0018
        /*00b4*/ 	.byte	0x00, 0xf0, 0x11, 0x00


	//----- nvinfo : EIATTR_KPARAM_INFO
	.align		4
.L_38:
        /*00b8*/ 	.byte	0x04, 0x17
        /*00ba*/ 	.short	(.L_40 - .L_39)
.L_39:
        /*00bc*/ 	.word	0x00000000
        /*00c0*/ 	.short	0x0002
        /*00c2*/ 	.short	0x0010
        /*00c4*/ 	.byte	0x00, 0xf4, 0x21, 0x00


	//----- nvinfo : EIATTR_KPARAM_INFO
	.align		4
.L_40:
        /*00c8*/ 	.byte	0x04, 0x17
        /*00ca*/ 	.short	(.L_42 - .L_41)
.L_41:
        /*00cc*/ 	.word	0x00000000
        /*00d0*/ 	.short	0x0001
        /*00d2*/ 	.short	0x0008
        /*00d4*/ 	.byte	0x00, 0xf4, 0x21, 0x00


	//----- nvinfo : EIATTR_KPARAM_INFO
	.align		4
.L_42:
        /*00d8*/ 	.byte	0x04, 0x17
        /*00da*/ 	.short	(.L_44 - .L_43)
.L_43:
        /*00dc*/ 	.word	0x00000000
        /*00e0*/ 	.short	0x0000
        /*00e2*/ 	.short	0x0000
        /*00e4*/ 	.byte	0x00, 0xf4, 0x21, 0x00


	//----- nvinfo : EIATTR_AT_ENTRY_FRAGMENTS
	.align		4
.L_44:
        /*00e8*/ 	.byte	0x04, 0x4f
        /*00ea*/ 	.short	(.L_46 - .L_45)


	//   ....[0]....
.L_45:
        /*00ec*/ 	.word	0x00000004


	//----- nvinfo : EIATTR_RESERVED_SMEM_USED
	.align		4
.L_46:
        /*00f0*/ 	.byte	0x01, 0x41
	.zero		2


	//----- nvinfo : EIATTR_SPARSE_MMA_MASK
	.align		4
        /*00f4*/ 	.byte	0x03, 0x50
        /*00f6*/ 	.short	0x0000


	//----- nvinfo : EIATTR_TCGEN05_1CTA_USED
	.align		4
        /*00f8*/ 	.byte	0x01, 0x51
	.zero		2


	//----- nvinfo : EIATTR_MAXREG_COUNT
	.align		4
        /*00fc*/ 	.byte	0x03, 0x1b
        /*00fe*/ 	.short	0x00ff


	//----- nvinfo : EIATTR_NUM_BARRIERS
	.align		4
        /*0100*/ 	.byte	0x02, 0x4c
        /*0102*/ 	.byte	0x01
	.zero		1


	//----- nvinfo : EIATTR_INT_WARP_WIDE_INSTR_OFFSETS
	.align		4
        /*0104*/ 	.byte	0x04, 0x31
        /*0106*/ 	.short	(.L_48 - .L_47)


	//   ....[0]....
.L_47:
        /*0108*/ 	.word	0x00000fb0


	//   ....[1]....
        /*010c*/ 	.word	0x00000fe0


	//   ....[2]....
        /*0110*/ 	.word	0x00003ea0


	//   ....[3]....
        /*0114*/ 	.word	0x00007100


	//   ....[4]....
        /*0118*/ 	.word	0x00007150


	//----- nvinfo : EIATTR_COOP_GROUP_MASK_REGIDS
	.align		4
.L_48:
        /*011c*/ 	.byte	0x04, 0x29
        /*011e*/ 	.short	(.L_50 - .L_49)


	//   ....[0]....
.L_49:
        /*0120*/ 	.word	0xffffffff


	//   ....[1]....
        /*0124*/ 	.word	0xffffffff


	//   ....[2]....
        /*0128*/ 	.word	0xffffffff


	//   ....[3]....
        /*012c*/ 	.word	0xffffffff


	//----- nvinfo : EIATTR_COOP_GROUP_INSTR_OFFSETS
	.align		4
.L_50:
        /*0130*/ 	.byte	0x04, 0x28
        /*0132*/ 	.short	(.L_52 - .L_51)


	//   ....[0]....
.L_51:
        /*0134*/ 	.word	0x00000070


	//   ....[1]....
        /*0138*/ 	.word	0x00000320


	//   ....[2]....
        /*013c*/ 	.word	0x00006fa0


	//   ....[3]....
        /*0140*/ 	.word	0x00007200


	//----- nvinfo : EIATTR_VRC_CTA_INIT_COUNT
	.align		4
.L_52:
        /*0144*/ 	.byte	0x02, 0x4a
        /*0146*/ 	.byte	0x80
	.zero		1


	//----- nvinfo : EIATTR_MBARRIER_INSTR_OFFSETS
	.align		4
        /*0148*/ 	.byte	0x04, 0x39
        /*014a*/ 	.short	(.L_54 - .L_53)


	//   ....[0]....
.L_53:
        /*014c*/ 	.word	0x000010d0
        /*0150*/ 	.word	0x000000ff
        /*0154*/ 	.word	0x00000000
        /*0158*/ 	.short	0x0100
        /*015a*/ 	.byte	0x0b
	.zero		1


	//   ....[1]....
        /*015c*/ 	.word	0x00003ef0
        /*0160*/ 	.word	0x000000ff
        /*0164*/ 	.word	0x00008808
        /*0168*/ 	.short	0x0100
        /*016a*/ 	.byte	0x09
	.zero		1


	//   ....[2]....
        /*016c*/ 	.word	0x00004870
        /*0170*/ 	.word	0x000000ff
        /*0174*/ 	.word	0x00000000
        /*0178*/ 	.short	0x010a
        /*017a*/ 	.byte	0x0b
	.zero		1


	//   ....[3]....
        /*017c*/ 	.word	0x00006720
        /*0180*/ 	.word	0x000000ff
        /*0184*/ 	.word	0x00000000
        /*0188*/ 	.short	0x010a
        /*018a*/ 	.byte	0x0b
	.zero		1


	//   ....[4]....
        /*018c*/ 	.word	0x00006830
        /*0190*/ 	.word	0x000000ff
        /*0194*/ 	.word	0x00008800
        /*0198*/ 	.short	0x0108
        /*019a*/ 	.byte	0x09
	.zero		1


	//   ....[5]....
        /*019c*/ 	.word	0x00006890
        /*01a0*/ 	.word	0x000000ff
        /*01a4*/ 	.word	0x00008808
        /*01a8*/ 	.short	0x0108
        /*01aa*/ 	.byte	0x09
	.zero		1


	//   ....[6]....
        /*01ac*/ 	.word	0x00007220
        /*01b0*/ 	.word	0x000000ff
        /*01b4*/ 	.word	0x00000000
        /*01b8*/ 	.short	0x010a
        /*01ba*/ 	.byte	0x0b
	.zero		1


	//   ....[7]....
        /*01bc*/ 	.word	0x00007250
        /*01c0*/ 	.word	0x000000ff
        /*01c4*/ 	.word	0x00000000
        /*01c8*/ 	.short	0x010a
        /*01ca*/ 	.byte	0x0b
	.zero		1


	//----- nvinfo : EIATTR_NUM_MBARRIERS
	.align		4
.L_54:
        /*01cc*/ 	.byte	0x03, 0x38
        /*01ce*/ 	.short	0x0002


	//----- nvinfo : EIATTR_EXIT_INSTR_OFFSETS
	.align		4
        /*01d0*/ 	.byte	0x04, 0x1c
        /*01d2*/ 	.short	(.L_56 - .L_55)


	//   ....[0]....
.L_55:
        /*01d4*/ 	.word	0x00007210


	//----- nvinfo : EIATTR_REQNTID
	.align		4
.L_56:
        /*01d8*/ 	.byte	0x04, 0x10
        /*01da*/ 	.short	(.L_58 - .L_57)
.L_57:
        /*01dc*/ 	.word	0x00000100
        /*01e0*/ 	.word	0x00000001
        /*01e4*/ 	.word	0x00000001


	//----- nvinfo : EIATTR_CRS_STACK_SIZE
	.align		4
.L_58:
        /*01e8*/ 	.byte	0x04, 0x1e
        /*01ea*/ 	.short	(.L_60 - .L_59)
.L_59:
        /*01ec*/ 	.word	0x00000000


	//----- nvinfo : EIATTR_CBANK_PARAM_SIZE
	.align		4
.L_60:
        /*01f0*/ 	.byte	0x03, 0x19
        /*01f2*/ 	.short	0x0050


	//----- nvinfo : EIATTR_PARAM_CBANK
	.align		4
        /*01f4*/ 	.byte	0x04, 0x0a
        /*01f6*/ 	.short	(.L_62 - .L_61)
	.align		4
.L_61:
        /*01f8*/ 	.word	index@(.nv.constant0.matmul_kernel)
        /*01fc*/ 	.short	0x0380
        /*01fe*/ 	.short	0x0050


	//----- nvinfo : EIATTR_SW_WAR
	.align		4
.L_62:
        /*0200*/ 	.byte	0x04, 0x36
        /*0202*/ 	.short	(.L_64 - .L_63)
.L_63:
        /*0204*/ 	.word	0x00000008
.L_64:


//--------------------- .nv.compat                --------------------------
	.section	.nv.compat,"",@"SHT_CUDA_COMPAT_INFO"
	.align	4
        /*0000*/ 	.byte	0x02, 0x02, 0x02, 0x00, 0x02, 0x05, 0x05, 0x00, 0x02, 0x03, 0x00, 0x00, 0x02, 0x06, 0x01, 0x00


//--------------------- .nv.callgraph             --------------------------
	.section	.nv.callgraph,"",@"SHT_CUDA_CALLGRAPH"
	.align	4
	.sectionentsize	8
	.align		4
        /*0000*/ 	.word	0x00000000
	.align		4
        /*0004*/ 	.word	0xffffffff
	.align		4
        /*0008*/ 	.word	0x00000000
	.align		4
        /*000c*/ 	.word	0xfffffffe
	.align		4
        /*0010*/ 	.word	0x00000000
	.align		4
        /*0014*/ 	.word	0xfffffffd
	.align		4
        /*0018*/ 	.word	0x00000000
	.align		4
        /*001c*/ 	.word	0xfffffffc


//--------------------- .text.matmul_kernel       --------------------------
	.section	.text.matmul_kernel,"ax",@progbits
	.align	128
        .global         matmul_kernel
        .type           matmul_kernel,@function
        .size           matmul_kernel,(.L_x_20 - matmul_kernel)
        .other          matmul_kernel,@"STO_CUDA_ENTRY STV_DEFAULT"
matmul_kernel:
.text.matmul_kernel:
[----:B------:R-:W0:Y:S01]  /*0000*/  LDC R1, c[0x0][0x37c] ;  /* 0x0000df00ff017b82 */ /* 0x000e220000000800 */
[----:B------:R-:W1:Y:S01]  /*0010*/  S2R R121, SR_TID.X ;  /* 0x0000000000797919 */ /* 0x000e620000002100 */
[----:B------:R-:W2:Y:S01]  /*0020*/  LDCU.64 UR20, c[0x0][0x358] ;  /* 0x00006b00ff1477ac */ /* 0x000ea20008000a00 */
[----:B-1----:R-:W-:-:S13]  /*0030*/  ISETP.GE.U32.AND P0, PT, R121, 0x20, PT ;  /* 0x000000207900780c */ /* 0x002fda0003f06070 */
[----:B------:R-:W-:Y:S02]  /*0040*/  VOTEU.ANY UP0, P0 ;  /* 0x0000000000ff7886 */ /* 0x000fe40000000100 */
[----:B0-2---:R-:W-:Y:S05]  /*0050*/  BRA.U UP0, `(.L_x_0) ;  /* 0x0000000100b47547 */ /* 0x005fea000b800000 */
[----:B------:R-:W0:Y:S01]  /*0060*/  S2UR UR6, SR_CgaCtaId ;  /* 0x00000000000679c3 */ /* 0x000e220000008800 */
[----:B------:R-:W-:Y:S01]  /*0070*/  NOP ;  /* 0x0000000000007918 */ /* 0x000fe20000000000 */
[----:B------:R-:W-:Y:S02]  /*0080*/  UMOV UR4, 0x40 ;  /* 0x0000004000047882 */ /* 0x000fe40000000000 */
[----:B0-----:R-:W-:-:S09]  /*0090*/  ULEA UR4, UR6, UR4, 0x18 ;  /* 0x0000000406047291 */ /* 0x001fd2000f8ec0ff */
[----:B------:R-:W0:Y:S01]  /*00a0*/  LDS.U8 R0, [UR4] ;  /* 0x00000004ff007984 */ /* 0x000e220008000000 */
[----:B------:R-:W-:Y:S02]  /*00b0*/  UMOV UR4, 0x400 ;  /* 0x0000040000047882 */ /* 0x000fe40000000000 */
[----:B------:R-:W-:Y:S01]  /*00c0*/  ULEA UR4, UR6, UR4, 0x18 ;  /* 0x0000000406047291 */ /* 0x000fe2000f8ec0ff */
[----:B0-----:R-:W-:-:S13]  /*00d0*/  ISETP.NE.AND P0, PT, R0, RZ, PT ;  /* 0x000000ff0000720c */ /* 0x001fda0003f05270 */
[----:B------:R-:W-:Y:S05]  /*00e0*/  @P0 BRA `(.L_x_1) ;  /* 0x0000000000780947 */ /* 0x000fea0003800000 */
[----:B------:R-:W-:-:S13]  /*00f0*/  ELECT P0, URZ, PT ;  /* 0x0000000000ff782f */ /* 0x000fda0003800000 */
[----:B------:R-:W-:Y:S05]  /*0100*/  @!P0 BRA `(.L_x_2) ;  /* 0x0000000000808947 */ /* 0x000fea0003800000 */
[----:B------:R-:W-:Y:S01]  /*0110*/  UMOV UR5, 0x1 ;  /* 0x0000000100057882 */ /* 0x000fe20000000000 */
[----:B------:R-:W-:-:S04]  /*0120*/  IMAD.MOV.U32 R4, RZ, RZ, 0x1 ;  /* 0x00000001ff047424 */ /* 0x000fc800078e00ff */
[----:B------:R-:W-:Y:S04]  /*0130*/  DEPBAR.LE SB0, 0x36 ;  /* 0x00008d800000791a */ /* 0x000fe80000000000 */
[----:B------:R-:W0:Y:S02]  /*0140*/  UTCATOMSWS.FIND_AND_SET.ALIGN UP1, UR5, UR5 ;  /* 0x00000005000575e3 */ /* 0x000e240008020800 */
[----:B0-----:R-:W-:-:S04]  /*0150*/  PLOP3.LUT P0, PT, PT, PT, UP1, 0x80, 0x8 ;  /* 0x000000000008781c */ /* 0x001fc80003f0f018 */
[----:B------:R-:W-:-:S04]  /*0160*/  SEL R0, RZ, 0xffffffff, !P0 ;  /* 0xffffffffff007807 */ /* 0x000fc80004000000 */
[----:B------:R-:W-:Y:S01]  /*0170*/  ISETP.NE.AND P0, PT, R0, RZ, PT ;  /* 0x000000ff0000720c */ /* 0x000fe20003f05270 */
[----:B------:R-:W-:-:S12]  /*0180*/  IMAD.U32 R0, RZ, RZ, UR5 ;  /* 0x00000005ff007e24 */ /* 0x000fd8000f8e00ff */
[----:B------:R-:W-:Y:S05]  /*0190*/  @P0 BRA `(.L_x_3) ;  /* 0x0000000000240947 */ /* 0x000fea0003800000 */
.L_x_4:
[----:B------:R-:W-:Y:S05]  /*01a0*/  NANOSLEEP 0x64 ;  /* 0x000000640000795d */ /* 0x000fea0003800000 */
[----:B------:R-:W-:-:S05]  /*01b0*/  UMOV UR5, 0x1 ;  /* 0x0000000100057882 */ /* 0x000fca0000000000 */
[----:B------:R-:W-:Y:S04]  /*01c0*/  DEPBAR.LE SB0, 0x36 ;  /* 0x00008d800000791a */ /* 0x000fe80000000000 */
[----:B------:R-:W0:Y:S02]  /*01d0*/  UTCATOMSWS.FIND_AND_SET.ALIGN UP1, UR5, UR5 ;  /* 0x00000005000575e3 */ /* 0x000e240008020800 */
[----:B0-----:R-:W-:-:S04]  /*01e0*/  PLOP3.LUT P0, PT, PT, PT, UP1, 0x80, 0x8 ;  /* 0x000000000008781c */ /* 0x001fc80003f0f018 */
[----:B------:R-:W-:-:S04]  /*01f0*/  SEL R0, RZ, 0xffffffff, !P0 ;  /* 0xffffffffff007807 */ /* 0x000fc80004000000 */
[----:B------:R-:W-:Y:S01]  /*0200*/  ISETP.NE.AND P0, PT, R0, RZ, PT ;  /* 0x000000ff0000720c */ /* 0x000fe20003f05270 */
[----:B------:R-:W-:-:S12]  /*0210*/  IMAD.U32 R0, RZ, RZ, UR5 ;  /* 0x00000005ff007e24 */ /* 0x000fd8000f8e00ff */
[----:B------:R-:W-:Y:S05]  /*0220*/  @!P0 BRA `(.L_x_4) ;  /* 0xfffffffc00dc8947 */ /* 0x000fea000383ffff */
.L_x_3:
[----:B------:R-:W-:Y:S01]  /*0230*/  VIADD R3, R0, 0x10 ;  /* 0x0000001000037836 */ /* 0x000fe20000000000 */
[----:B------:R-:W-:Y:S01]  /*0240*/  UMOV UR5, 0x50 ;  /* 0x0000005000057882 */ /* 0x000fe20000000000 */
[----:B------:R-:W-:Y:S01]  /*0250*/  SHF.L.U32 R2, R4, R0, RZ ;  /* 0x0000000004027219 */ /* 0x000fe200000006ff */
[----:B------:R-:W-:Y:S01]  /*0260*/  ULEA UR5, UR6, UR5, 0x18 ;  /* 0x0000000506057291 */ /* 0x000fe2000f8ec0ff */
[----:B------:R-:W-:Y:S01]  /*0270*/  IMAD.SHL.U32 R0, R0, 0x20, RZ ;  /* 0x0000002000007824 */ /* 0x000fe200078e00ff */
[----:B------:R-:W-:-:S04]  /*0280*/  SHF.L.U32 R3, R4, R3, RZ ;  /* 0x0000000304037219 */ /* 0x000fc800000006ff */
[----:B------:R-:W-:-:S05]  /*0290*/  LOP3.LUT R2, R3, R2, RZ, 0xfc, !PT ;  /* 0x0000000203027212 */ /* 0x000fca00078efcff */
[----:B------:R0:W-:Y:S04]  /*02a0*/  ATOMS.OR RZ, [UR5], R2 ;  /* 0x00000002ffff798c */ /* 0x0001e8000b000005 */
[----:B------:R0:W-:Y:S01]  /*02b0*/  STS [UR4], R0 ;  /* 0x00000000ff007988 */ /* 0x0001e20008000804 */
[----:B------:R-:W-:Y:S05]  /*02c0*/  BRA `(.L_x_2) ;  /* 0x0000000000107947 */ /* 0x000fea0003800000 */
.L_x_1:
[----:B------:R-:W-:Y:S01]  /*02d0*/  IMAD.MOV.U32 R0, RZ, RZ, -0x1 ;  /* 0xffffffffff007424 */ /* 0x000fe200078e00ff */
[----:B------:R-:W-:-:S04]  /*02e0*/  MOV R2, 0x310 ;  /* 0x0000031000027802 */ /* 0x000fc80000000f00 */
[----:B------:R0:W-:Y:S03]  /*02f0*/  STS [UR4], R0 ;  /* 0x00000000ff007988 */ /* 0x0001e60008000804 */
[----:B0-----:R-:W-:Y:S05]  /*0300*/  CALL.REL.NOINC `($__internal_1_$__cuda_sm10x_tcgen05_guardrail_trap_phase_invalid_during_alloc) ;  /* 0x0000006c00e87944 */ /* 0x001fea0003c00000 */
.L_x_2:
[----:B------:R-:W-:Y:S05]  /*0310*/  WARPSYNC.ALL ;  /* 0x0000000000007948 */ /* 0x000fea0003800000 */
[----:B------:R-:W-:Y:S01]  /*0320*/  NOP ;  /* 0x0000000000007918 */ /* 0x000fe20000000000 */
.L_x_0:
[----:B------:R-:W1:Y:S01]  /*0330*/  LDC.64 R20, c[0x0][0x398] ;  /* 0x0000e600ff147b82 */ /* 0x000e620000000a00 */
[----:B------:R-:W2:Y:S01]  /*0340*/  S2R R5, SR_CTAID.X ;  /* 0x0000000000057919 */ /* 0x000ea20000002500 */
[----:B------:R-:W-:Y:S01]  /*0350*/  UMOV UR9, 0x400 ;  /* 0x0000040000097882 */ /* 0x000fe20000000000 */
[----:B------:R-:W-:Y:S01]  /*0360*/  PRMT R118, RZ, 0x7610, R118 ;  /* 0x00007610ff767816 */ /* 0x000fe20000000076 */
[----:B------:R-:W3:Y:S04]  /*0370*/  LDCU UR10, c[0x0][0x3a4] ;  /* 0x00007480ff0a77ac */ /* 0x000ee80008000800 */
[----:B------:R-:W4:Y:S01]  /*0380*/  S2UR UR6, SR_CgaCtaId ;  /* 0x00000000000679c3 */ /* 0x000f220000008800 */
[----:B------:R-:W0:Y:S01]  /*0390*/  LDCU.128 UR16, c[0x0][0x380] ;  /* 0x00007000ff1077ac */ /* 0x000e220008000c00 */
[----:B------:R-:W-:-:S06]  /*03a0*/  UMOV UR12, 0x1 ;  /* 0x00000001000c7882 */ /* 0x000fcc0000000000 */
[----:B------:R-:W5:Y:S01]  /*03b0*/  LDC R107, c[0x0][0x3a0] ;  /* 0x0000e800ff6b7b82 */ /* 0x000f620000000800 */
[----:B01----:R-:W-:Y:S01]  /*03c0*/  VIADD R0, R21, 0xf ;  /* 0x0000000f15007836 */ /* 0x003fe20000000000 */
[----:B------:R-:W-:-:S06]  /*03d0*/  IABS R11, R21 ;  /* 0x00000015000b7213 */ /* 0x000fcc0000000000 */
[----:B------:R-:W0:Y:S08]  /*03e0*/  LDC.64 R134, c[0x0][0x3a8] ;  /* 0x0000ea00ff867b82 */ /* 0x000e300000000a00 */
[----:B------:R-:W-:Y:S01]  /*03f0*/  BAR.SYNC.DEFER_BLOCKING 0x0 ;  /* 0x0000000000007b1d */ /* 0x000fe20000010000 */
[----:B------:R-:W-:Y:S02]  /*0400*/  ISETP.NE.AND P6, PT, R20, RZ, PT ;  /* 0x000000ff1400720c */ /* 0x000fe40003fc5270 */
[----:B------:R-:W-:Y:S01]  /*0410*/  SHF.R.S32.HI R3, RZ, 0x1f, R0 ;  /* 0x0000001fff037819 */ /* 0x000fe20000011400 */
[----:B----4-:R-:W-:Y:S01]  /*0420*/  ULEA UR9, UR6, UR9, 0x18 ;  /* 0x0000000906097291 */ /* 0x010fe2000f8ec0ff */
[----:B--2---:R-:W-:-:S02]  /*0430*/  IABS R8, R5 ;  /* 0x0000000500087213 */ /* 0x004fc40000000000 */
[----:B------:R-:W-:-:S04]  /*0440*/  LEA.HI R3, R3, R0, RZ, 0x4 ;  /* 0x0000000003037211 */ /* 0x000fc800078f20ff */
[----:B------:R-:W-:-:S05]  /*0450*/  SHF.R.S32.HI R3, RZ, 0x4, R3 ;  /* 0x00000004ff037819 */ /* 0x000fca0000011403 */
[----:B------:R-:W-:-:S05]  /*0460*/  IMAD.SHL.U32 R4, R3, 0x8, RZ ;  /* 0x0000000803047824 */ /* 0x000fca00078e00ff */
[-C--:B------:R-:W-:Y:S02]  /*0470*/  IABS R7, R4.reuse ;  /* 0x0000000400077213 */ /* 0x080fe40000000000 */
[----:B------:R-:W-:Y:S01]  /*0480*/  IABS R10, R4 ;  /* 0x00000004000a7213 */ /* 0x000fe20000000000 */
[----:B------:R-:W1:Y:S01]  /*0490*/  LDS R22, [UR9] ;  /* 0x00000009ff167984 */ /* 0x000e620008000800 */
[----:B------:R-:W2:Y:S08]  /*04a0*/  I2F.RP R0, R7 ;  /* 0x0000000700007306 */ /* 0x000eb00000209400 */
[----:B--2---:R-:W2:Y:S02]  /*04b0*/  MUFU.RCP R0, R0 ;  /* 0x0000000000007308 */ /* 0x004ea40000001000 */
[----:B--2---:R-:W-:-:S02]  /*04c0*/  VIADD R2, R0, 0xffffffe ;  /* 0x0ffffffe00027836 */ /* 0x004fc40000000000 */
[----:B------:R-:W-:Y:S01]  /*04d0*/  IMAD.MOV R0, RZ, RZ, -R10 ;  /* 0x000000ffff007224 */ /* 0x000fe200078e0a0a */
[----:B------:R-:W-:-:S03]  /*04e0*/  IABS R10, R20 ;  /* 0x00000014000a7213 */ /* 0x000fc60000000000 */
[----:B------:R2:W4:Y:S01]  /*04f0*/  F2I.FTZ.U32.TRUNC.NTZ R3, R2 ;  /* 0x0000000200037305 */ /* 0x000522000021f000 */
[----:B-1----:R-:W-:Y:S01]  /*0500*/  R2UR UR8, R22 ;  /* 0x00000000160872ca */ /* 0x002fe200000e0000 */
[----:B--2---:R-:W-:Y:S02]  /*0510*/  IMAD.MOV.U32 R2, RZ, RZ, RZ ;  /* 0x000000ffff027224 */ /* 0x004fe400078e00ff */
[----:B----4-:R-:W-:-:S04]  /*0520*/  IMAD.MOV R6, RZ, RZ, -R3 ;  /* 0x000000ffff067224 */ /* 0x010fc800078e0a03 */
[----:B------:R-:W-:Y:S02]  /*0530*/  IMAD R9, R6, R7, RZ ;  /* 0x0000000706097224 */ /* 0x000fe400078e02ff */
[----:B------:R-:W-:Y:S02]  /*0540*/  IMAD.MOV.U32 R6, RZ, RZ, R8 ;  /* 0x000000ffff067224 */ /* 0x000fe400078e0008 */
[----:B------:R-:W-:-:S06]  /*0550*/  IMAD.HI.U32 R3, R3, R9, R2 ;  /* 0x0000000903037227 */ /* 0x000fcc00078e0002 */
[----:B------:R-:W-:-:S04]  /*0560*/  IMAD.HI.U32 R3, R3, R6, RZ ;  /* 0x0000000603037227 */ /* 0x000fc800078e00ff */
[----:B------:R-:W-:Y:S01]  /*0570*/  IMAD R0, R3, R0, R6 ;  /* 0x0000000003007224 */ /* 0x000fe200078e0206 */
[----:B------:R-:W-:Y:S04]  /*0580*/  BAR.SYNC.DEFER_BLOCKING 0x0 ;  /* 0x0000000000007b1d */ /* 0x000fe80000010000 */
[----:B------:R-:W-:-:S13]  /*0590*/  ISETP.GT.U32.AND P1, PT, R7, R0, PT ;  /* 0x000000000700720c */ /* 0x000fda0003f24070 */
[----:B------:R-:W-:Y:S02]  /*05a0*/  @!P1 IMAD.IADD R0, R0, 0x1, -R7 ;  /* 0x0000000100009824 */ /* 0x000fe400078e0a07 */
[----:B------:R-:W-:Y:S01]  /*05b0*/  @!P1 VIADD R3, R3, 0x1 ;  /* 0x0000000103039836 */ /* 0x000fe20000000000 */
[----:B------:R-:W-:Y:S02]  /*05c0*/  ISETP.NE.AND P1, PT, R4, RZ, PT ;  /* 0x000000ff0400720c */ /* 0x000fe40003f25270 */
[----:B------:R-:W-:Y:S02]  /*05d0*/  ISETP.GE.U32.AND P0, PT, R0, R7, PT ;  /* 0x000000070000720c */ /* 0x000fe40003f06070 */
[----:B------:R-:W-:-:S04]  /*05e0*/  LOP3.LUT R0, R5, R4, RZ, 0x3c, !PT ;  /* 0x0000000405007212 */ /* 0x000fc800078e3cff */
[----:B------:R-:W-:Y:S01]  /*05f0*/  ISETP.GE.AND P2, PT, R0, RZ, PT ;  /* 0x000000ff0000720c */ /* 0x000fe20003f46270 */
[----:B------:R-:W-:-:S06]  /*0600*/  VIADD R0, R20, 0xff ;  /* 0x000000ff14007836 */ /* 0x000fcc0000000000 */
[----:B------:R-:W-:-:S04]  /*0610*/  @P0 VIADD R3, R3, 0x1 ;  /* 0x0000000103030836 */ /* 0x000fc80000000000 */
[----:B------:R-:W-:Y:S01]  /*0620*/  IMAD.MOV.U32 R2, RZ, RZ, R3 ;  /* 0x000000ffff027224 */ /* 0x000fe200078e0003 */
[----:B------:R-:W-:-:S03]  /*0630*/  SHF.R.S32.HI R3, RZ, 0x1f, R0 ;  /* 0x0000001fff037819 */ /* 0x000fc60000011400 */
[----:B------:R-:W-:Y:S01]  /*0640*/  @!P2 IMAD.MOV R2, RZ, RZ, -R2 ;  /* 0x000000ffff02a224 */ /* 0x000fe200078e0a02 */
[----:B------:R-:W-:Y:S02]  /*0650*/  @!P1 LOP3.LUT R2, RZ, R4, RZ, 0x33, !PT ;  /* 0x00000004ff029212 */ /* 0x000fe400078e33ff */
[----:B------:R-:W-:-:S03]  /*0660*/  LEA.HI R3, R3, R0, RZ, 0x8 ;  /* 0x0000000003037211 */ /* 0x000fc600078f40ff */
[----:B------:R-:W-:Y:S02]  /*0670*/  IMAD.SHL.U32 R8, R2, 0x8, RZ ;  /* 0x0000000802087824 */ /* 0x000fe400078e00ff */
[----:B------:R-:W-:-:S03]  /*0680*/  IMAD.MOV R2, RZ, RZ, -R2 ;  /* 0x000000ffff027224 */ /* 0x000fc600078e0a02 */
[----:B------:R-:W-:Y:S01]  /*0690*/  LEA.HI.SX32 R3, R3, -R8, 0x18 ;  /* 0x8000000803037211 */ /* 0x000fe200078fc2ff */
[----:B------:R-:W-:-:S03]  /*06a0*/  IMAD R12, R4, R2, R5 ;  /* 0x00000002040c7224 */ /* 0x000fc600078e0205 */
[----:B------:R-:W-:Y:S02]  /*06b0*/  VIMNMX R13, PT, PT, R3, 0x8, PT ;  /* 0x00000008030d7848 */ /* 0x000fe40003fe0100 */
[----:B------:R-:W-:Y:S02]  /*06c0*/  IABS R9, R12 ;  /* 0x0000000c00097213 */ /* 0x000fe40000000000 */
[-C--:B------:R-:W-:Y:S02]  /*06d0*/  IABS R7, R13.reuse ;  /* 0x0000000d00077213 */ /* 0x080fe40000000000 */
[----:B------:R-:W-:Y:S02]  /*06e0*/  IABS R4, R13 ;  /* 0x0000000d00047213 */ /* 0x000fe40000000000 */
[----:B------:R-:W1:Y:S08]  /*06f0*/  I2F.RP R0, R7 ;  /* 0x0000000700007306 */ /* 0x000e700000209400 */
[----:B-1----:R-:W1:Y:S02]  /*0700*/  MUFU.RCP R0, R0 ;  /* 0x0000000000007308 */ /* 0x002e640000001000 */
[----:B-1----:R-:W-:-:S02]  /*0710*/  VIADD R3, R0, 0xffffffe ;  /* 0x0ffffffe00037836 */ /* 0x002fc40000000000 */
[----:B------:R-:W-:-:S04]  /*0720*/  IMAD.MOV R0, RZ, RZ, -R4 ;  /* 0x000000ffff007224 */ /* 0x000fc800078e0a04 */
[----:B------:R-:W1:Y:S08]  /*0730*/  I2F.RP R4, R10 ;  /* 0x0000000a00047306 */ /* 0x000e700000209400 */
[----:B------:R-:W2:Y:S08]  /*0740*/  F2I.FTZ.U32.TRUNC.NTZ R3, R3 ;  /* 0x0000000300037305 */ /* 0x000eb0000021f000 */
[----:B-1----:R-:W-:Y:S01]  /*0750*/  MUFU.RCP R4, R4 ;  /* 0x0000000400047308 */ /* 0x002fe20000001000 */
[----:B--2---:R-:W-:-:S04]  /*0760*/  IMAD.MOV R6, RZ, RZ, -R3 ;  /* 0x000000ffff067224 */ /* 0x004fc800078e0a03 */
[----:B------:R-:W-:-:S03]  /*0770*/  IMAD.MOV.U32 R2, RZ, RZ, R6 ;  /* 0x000000ffff027224 */ /* 0x000fc600078e0006 */
[----:B------:R-:W1:Y:S01]  /*0780*/  I2F.RP R6, R11 ;  /* 0x0000000b00067306 */ /* 0x000e620000209400 */
[----:B------:R-:W-:Y:S02]  /*0790*/  IMAD R5, R2, R7, RZ ;  /* 0x0000000702057224 */ /* 0x000fe400078e02ff */
[----:B------:R-:W-:-:S04]  /*07a0*/  IMAD.MOV.U32 R2, RZ, RZ, RZ ;  /* 0x000000ffff027224 */ /* 0x000fc800078e00ff */
[----:B------:R-:W-:-:S06]  /*07b0*/  IMAD.HI.U32 R2, R3, R5, R2 ;  /* 0x0000000503027227 */ /* 0x000fcc00078e0002 */
[----:B------:R-:W-:Y:S01]  /*07c0*/  IMAD.HI.U32 R2, R2, R9, RZ ;  /* 0x0000000902027227 */ /* 0x000fe200078e00ff */
[----:B-1----:R-:W1:Y:S03]  /*07d0*/  MUFU.RCP R6, R6 ;  /* 0x0000000600067308 */ /* 0x002e660000001000 */
[----:B------:R-:W-:-:S05]  /*07e0*/  IMAD R0, R2, R0, R9 ;  /* 0x0000000002007224 */ /* 0x000fca00078e0209 */
[----:B------:R-:W-:-:S13]  /*07f0*/  ISETP.GT.U32.AND P1, PT, R7, R0, PT ;  /* 0x000000000700720c */ /* 0x000fda0003f24070 */
[----:B------:R-:W-:Y:S02]  /*0800*/  @!P1 IMAD.IADD R0, R0, 0x1, -R7 ;  /* 0x0000000100009824 */ /* 0x000fe400078e0a07 */
[----:B------:R-:W-:Y:S01]  /*0810*/  @!P1 VIADD R2, R2, 0x1 ;  /* 0x0000000102029836 */ /* 0x000fe20000000000 */
[----:B------:R-:W-:Y:S02]  /*0820*/  ISETP.NE.AND P1, PT, R13, RZ, PT ;  /* 0x000000ff0d00720c */ /* 0x000fe40003f25270 */
[----:B------:R-:W-:Y:S02]  /*0830*/  ISETP.GE.U32.AND P0, PT, R0, R7, PT ;  /* 0x000000070000720c */ /* 0x000fe40003f06070 */
[----:B------:R-:W-:Y:S02]  /*0840*/  LOP3.LUT R0, R12, R13, RZ, 0x3c, !PT ;  /* 0x0000000d0c007212 */ /* 0x000fe400078e3cff */
[----:B------:R-:W-:Y:S02]  /*0850*/  LOP3.LUT R7, R121, 0xff, RZ, 0xc0, !PT ;  /* 0x000000ff79077812 */ /* 0x000fe400078ec0ff */
[----:B------:R-:W-:-:S07]  /*0860*/  ISETP.GE.AND P2, PT, R0, RZ, PT ;  /* 0x000000ff0000720c */ /* 0x000fce0003f46270 */
[----:B------:R-:W-:-:S04]  /*0870*/  @P0 VIADD R2, R2, 0x1 ;  /* 0x0000000102020836 */ /* 0x000fc80000000000 */
[----:B------:R-:W-:Y:S02]  /*0880*/  IMAD.MOV.U32 R14, RZ, RZ, R2 ;  /* 0x000000ffff0e7224 */ /* 0x000fe400078e0002 */
[----:B------:R-:W-:Y:S02]  /*0890*/  VIADD R2, R4, 0xffffffe ;  /* 0x0ffffffe04027836 */ /* 0x000fe40000000000 */
[----:B------:R-:W-:Y:S01]  /*08a0*/  @!P2 IMAD.MOV R14, RZ, RZ, -R14 ;  /* 0x000000ffff0ea224 */ /* 0x000fe200078e0a0e */
[----:B------:R-:W-:Y:S01]  /*08b0*/  @!P1 LOP3.LUT R14, RZ, R13, RZ, 0x33, !PT ;  /* 0x0000000dff0e9212 */ /* 0x000fe200078e33ff */
[----:B------:R2:W4:Y:S01]  /*08c0*/  F2I.FTZ.U32.TRUNC.NTZ R3, R2 ;  /* 0x0000000200037305 */ /* 0x000522000021f000 */
[----:B-1----:R-:W-:-:S03]  /*08d0*/  VIADD R4, R6, 0xffffffe ;  /* 0x0ffffffe06047836 */ /* 0x002fc60000000000 */
[----:B------:R-:W-:-:S04]  /*08e0*/  IMAD.MOV R0, RZ, RZ, -R14 ;  /* 0x000000ffff007224 */ /* 0x000fc800078e0a0e */
[----:B------:R-:W-:Y:S01]  /*08f0*/  IMAD R0, R13, R0, R12 ;  /* 0x000000000d007224 */ /* 0x000fe200078e020c */
[----:B------:R-:W1:Y:S01]  /*0900*/  F2I.FTZ.U32.TRUNC.NTZ R5, R4 ;  /* 0x0000000400057305 */ /* 0x000e62000021f000 */
[----:B--2---:R-:W-:Y:S02]  /*0910*/  IMAD.MOV.U32 R2, RZ, RZ, RZ ;  /* 0x000000ffff027224 */ /* 0x004fe400078e00ff */
[----:B------:R-:W-:Y:S02]  /*0920*/  IMAD.IADD R0, R8, 0x1, R0 ;  /* 0x0000000108007824 */ /* 0x000fe400078e0200 */
[----:B----4-:R-:W-:Y:S02]  /*0930*/  IMAD.MOV R9, RZ, RZ, -R3 ;  /* 0x000000ffff097224 */ /* 0x010fe400078e0a03 */
[----:B------:R-:W-:Y:S02]  /*0940*/  IMAD R0, R0, 0x100, R7 ;  /* 0x0000010000007824 */ /* 0x000fe400078e0207 */
[----:B------:R-:W-:-:S03]  /*0950*/  IMAD R9, R9, R10, RZ ;  /* 0x0000000a09097224 */ /* 0x000fc600078e02ff */
[----:B------:R-:W-:Y:S01]  /*0960*/  IABS R6, R0 ;  /* 0x0000000000067213 */ /* 0x000fe20000000000 */
[----:B------:R-:W-:Y:S01]  /*0970*/  IMAD.HI.U32 R2, R3, R9, R2 ;  /* 0x0000000903027227 */ /* 0x000fe200078e0002 */
[----:B------:R-:W-:-:S03]  /*0980*/  SHF.R.U32.HI R9, RZ, 0x6, R121 ;  /* 0x00000006ff097819 */ /* 0x000fc60000011679 */
[----:B------:R-:W-:Y:S01]  /*0990*/  IMAD.MOV.U32 R3, RZ, RZ, R6 ;  /* 0x000000ffff037224 */ /* 0x000fe200078e0006 */
[----:B------:R-:W-:Y:S01]  /*09a0*/  SGXT.U32 R9, R9, 0x2 ;  /* 0x000000020909781a */ /* 0x000fe20000000000 */
[----:B-1----:R-:W-:Y:S02]  /*09b0*/  IMAD.MOV R4, RZ, RZ, -R5 ;  /* 0x000000ffff047224 */ /* 0x002fe400078e0a05 */
[----:B------:R-:W-:-:S04]  /*09c0*/  IMAD.HI.U32 R2, R2, R3, RZ ;  /* 0x0000000302027227 */ /* 0x000fc800078e00ff */
[----:B------:R-:W-:Y:S02]  /*09d0*/  IMAD.MOV R6, RZ, RZ, -R2 ;  /* 0x000000ffff067224 */ /* 0x000fe400078e0a02 */
[----:B------:R-:W-:Y:S02]  /*09e0*/  IMAD R13, R4, R11, RZ ;  /* 0x0000000b040d7224 */ /* 0x000fe400078e02ff */
[----:B------:R-:W-:Y:S02]  /*09f0*/  IMAD.SHL.U32 R2, R14, 0x10, RZ ;  /* 0x000000100e027824 */ /* 0x000fe400078e00ff */
[----:B------:R-:W-:Y:S02]  /*0a00*/  IMAD.MOV.U32 R4, RZ, RZ, RZ ;  /* 0x000000ffff047224 */ /* 0x000fe400078e00ff */
[----:B------:R-:W-:Y:S01]  /*0a10*/  IMAD R3, R10, R6, R3 ;  /* 0x000000060a037224 */ /* 0x000fe200078e0203 */
[----:B------:R-:W-:Y:S01]  /*0a20*/  LOP3.LUT R9, R2, R9, RZ, 0xfc, !PT ;  /* 0x0000000902097212 */ /* 0x000fe200078efcff */
[----:B------:R-:W-:Y:S01]  /*0a30*/  IMAD.HI.U32 R5, R5, R13, R4 ;  /* 0x0000000d05057227 */ /* 0x000fe200078e0004 */
[----:B------:R-:W-:-:S02]  /*0a40*/  LEA.HI R4, R121, R2, RZ, 0x1a ;  /* 0x0000000279047211 */ /* 0x000fc400078fd0ff */
[C---:B------:R-:W-:Y:S02]  /*0a50*/  LOP3.LUT R17, R9.reuse, 0x4, RZ, 0xfc, !PT ;  /* 0x0000000409117812 */ /* 0x040fe400078efcff */
[----:B------:R-:W-:Y:S01]  /*0a60*/  LOP3.LUT R19, R9, 0x8, RZ, 0xfc, !PT ;  /* 0x0000000809137812 */ /* 0x000fe200078efcff */
[----:B------:R-:W-:Y:S01]  /*0a70*/  VIADD R15, R4, 0xc ;  /* 0x0000000c040f7836 */ /* 0x000fe20000000000 */
[----:B------:R-:W-:Y:S02]  /*0a80*/  IABS R12, R9 ;  /* 0x00000009000c7213 */ /* 0x000fe40000000000 */
[----:B------:R-:W-:Y:S02]  /*0a90*/  IABS R14, R17 ;  /* 0x00000011000e7213 */ /* 0x000fe40000000000 */
[----:B------:R-:W-:Y:S01]  /*0aa0*/  IABS R16, R19 ;  /* 0x0000001300107213 */ /* 0x000fe20000000000 */
[----:B------:R-:W-:Y:S01]  /*0ab0*/  IMAD.HI.U32 R4, R5, R12, RZ ;  /* 0x0000000c05047227 */ /* 0x000fe200078e00ff */
[----:B------:R-:W-:-:S02]  /*0ac0*/  IABS R18, R15 ;  /* 0x0000000f00127213 */ /* 0x000fc40000000000 */
[----:B------:R-:W-:Y:S01]  /*0ad0*/  ISETP.GT.U32.AND P0, PT, R10, R3, PT ;  /* 0x000000030a00720c */ /* 0x000fe20003f04070 */
[----:B------:R-:W-:-:S04]  /*0ae0*/  IMAD.HI.U32 R6, R5, R14, RZ ;  /* 0x0000000e05067227 */ /* 0x000fc800078e00ff */
[----:B------:R-:W-:-:S04]  /*0af0*/  IMAD.HI.U32 R8, R5, R16, RZ ;  /* 0x0000001005087227 */ /* 0x000fc800078e00ff */
[----:B------:R-:W-:Y:S02]  /*0b00*/  IMAD.MOV R4, RZ, RZ, -R4 ;  /* 0x000000ffff047224 */ /* 0x000fe400078e0a04 */
[----:B------:R-:W-:-:S04]  /*0b10*/  IMAD.HI.U32 R5, R5, R18, RZ ;  /* 0x0000001205057227 */ /* 0x000fc800078e00ff */
[----:B------:R-:W-:Y:S02]  /*0b20*/  IMAD.MOV R6, RZ, RZ, -R6 ;  /* 0x000000ffff067224 */ /* 0x000fe400078e0a06 */
[----:B------:R-:W-:Y:S02]  /*0b30*/  IMAD.MOV R8, RZ, RZ, -R8 ;  /* 0x000000ffff087224 */ /* 0x000fe400078e0a08 */
[C---:B------:R-:W-:Y:S02]  /*0b40*/  IMAD R4, R11.reuse, R4, R12 ;  /* 0x000000040b047224 */ /* 0x040fe400078e020c */
[----:B------:R-:W-:Y:S02]  /*0b50*/  IMAD.MOV R13, RZ, RZ, -R5 ;  /* 0x000000ffff0d7224 */ /* 0x000fe400078e0a05 */
[C---:B------:R-:W-:Y:S01]  /*0b60*/  IMAD R5, R11.reuse, R6, R14 ;  /* 0x000000060b057224 */ /* 0x040fe200078e020e */
[C---:B------:R-:W-:Y:S01]  /*0b70*/  ISETP.GT.U32.AND P2, PT, R11.reuse, R4, PT ;  /* 0x000000040b00720c */ /* 0x040fe20003f44070 */
[----:B------:R-:W-:-:S02]  /*0b80*/  IMAD R6, R11, R8, R16 ;  /* 0x000000080b067224 */ /* 0x000fc400078e0210 */
[----:B------:R-:W-:Y:S01]  /*0b90*/  @!P0 IMAD.IADD R3, R3, 0x1, -R10 ;  /* 0x0000000103038824 */ /* 0x000fe200078e0a0a */
[C---:B------:R-:W-:Y:S01]  /*0ba0*/  ISETP.GT.U32.AND P3, PT, R11.reuse, R5, PT ;  /* 0x000000050b00720c */ /* 0x040fe20003f64070 */
[C---:B------:R-:W-:Y:S01]  /*0bb0*/  IMAD R8, R11.reuse, R13, R18 ;  /* 0x0000000d0b087224 */ /* 0x040fe200078e0212 */
[C---:B------:R-:W-:Y:S02]  /*0bc0*/  ISETP.GT.U32.AND P4, PT, R11.reuse, R6, PT ;  /* 0x000000060b00720c */ /* 0x040fe40003f84070 */
[----:B------:R-:W-:Y:S02]  /*0bd0*/  ISETP.GT.U32.AND P1, PT, R10, R3, PT ;  /* 0x000000030a00720c */ /* 0x000fe40003f24070 */
[----:B------:R-:W-:-:S03]  /*0be0*/  ISETP.GT.U32.AND P0, PT, R11, R8, PT ;  /* 0x000000080b00720c */ /* 0x000fc60003f04070 */
[----:B------:R-:W-:Y:S01]  /*0bf0*/  @!P2 IMAD.IADD R4, R4, 0x1, -R11 ;  /* 0x000000010404a824 */ /* 0x000fe200078e0a0b */
[----:B------:R-:W-:-:S03]  /*0c00*/  ISETP.GE.AND P2, PT, R0, RZ, PT ;  /* 0x000000ff0000720c */ /* 0x000fc60003f46270 */
[--C-:B------:R-:W-:Y:S01]  /*0c10*/  @!P3 IMAD.IADD R5, R5, 0x1, -R11.reuse ;  /* 0x000000010505b824 */ /* 0x100fe200078e0a0b */
[----:B------:R-:W-:Y:S01]  /*0c20*/  ISETP.GT.U32.AND P5, PT, R11, R4, PT ;  /* 0x000000040b00720c */ /* 0x000fe20003fa4070 */
[--C-:B------:R-:W-:Y:S02]  /*0c30*/  @!P4 IMAD.IADD R6, R6, 0x1, -R11.reuse ;  /* 0x000000010606c824 */ /* 0x100fe400078e0a0b */
[----:B------:R-:W-:Y:S01]  /*0c40*/  @!P1 IMAD.IADD R3, R3, 0x1, -R10 ;  /* 0x0000000103039824 */ /* 0x000fe200078e0a0a */
[C---:B------:R-:W-:Y:S01]  /*0c50*/  ISETP.GT.U32.AND P4, PT, R11.reuse, R5, PT ;  /* 0x000000050b00720c */ /* 0x040fe20003f84070 */
[----:B------:R-:W-:Y:S01]  /*0c60*/  @!P0 IMAD.IADD R8, R8, 0x1, -R11 ;  /* 0x0000000108088824 */ /* 0x000fe200078e0a0b */
[----:B------:R-:W-:Y:S01]  /*0c70*/  ISETP.GT.U32.AND P0, PT, R11, R6, PT ;  /* 0x000000060b00720c */ /* 0x000fe20003f04070 */
[----:B------:R-:W-:Y:S01]  /*0c80*/  IMAD.MOV.U32 R122, RZ, RZ, R3 ;  /* 0x000000ffff7a7224 */ /* 0x000fe200078e0003 */
[----:B------:R-:W-:Y:S01]  /*0c90*/  SHF.R.U32.HI R10, RZ, 0x5, R121 ;  /* 0x00000005ff0a7819 */ /* 0x000fe20000011679 */
[----:B-----5:R-:W-:Y:S01]  /*0ca0*/  VIADD R3, R107, 0xfffffffe ;  /* 0xfffffffe6b037836 */ /* 0x020fe20000000000 */
[----:B------:R-:W-:Y:S01]  /*0cb0*/  ISETP.GT.U32.AND P3, PT, R11, R8, PT ;  /* 0x000000080b00720c */ /* 0x000fe20003f64070 */
[----:B------:R-:W-:Y:S01]  /*0cc0*/  @!P2 IMAD.MOV R122, RZ, RZ, -R122 ;  /* 0x000000ffff7aa224 */ /* 0x000fe200078e0a7a */
[----:B------:R-:W-:Y:S01]  /*0cd0*/  ISETP.GE.AND P2, PT, R9, RZ, PT ;  /* 0x000000ff0900720c */ /* 0x000fe20003f46270 */
[----:B------:R-:W-:Y:S01]  /*0ce0*/  @!P5 IMAD.IADD R4, R4, 0x1, -R11 ;  /* 0x000000010404d824 */ /* 0x000fe200078e0a0b */
[----:B------:R-:W-:-:S02]  /*0cf0*/  ISETP.GE.AND P5, PT, R19, RZ, PT ;  /* 0x000000ff1300720c */ /* 0x000fc40003fa6270 */
[----:B------:R-:W-:Y:S01]  /*0d00*/  ISETP.NE.U32.AND P1, PT, R7, RZ, PT ;  /* 0x000000ff0700720c */ /* 0x000fe20003f25070 */
[--C-:B------:R-:W-:Y:S01]  /*0d10*/  @!P4 IMAD.IADD R5, R5, 0x1, -R11.reuse ;  /* 0x000000010505c824 */ /* 0x100fe200078e0a0b */
[----:B------:R-:W-:Y:S01]  /*0d20*/  ISETP.GE.AND P4, PT, R17, RZ, PT ;  /* 0x000000ff1100720c */ /* 0x000fe20003f86270 */
[--C-:B------:R-:W-:Y:S01]  /*0d30*/  @!P0 IMAD.IADD R6, R6, 0x1, -R11.reuse ;  /* 0x0000000106068824 */ /* 0x100fe200078e0a0b */
[----:B------:R-:W-:Y:S01]  /*0d40*/  ISETP.GE.AND P0, PT, R15, RZ, PT ;  /* 0x000000ff0f00720c */ /* 0x000fe20003f06270 */
[----:B------:R-:W-:Y:S01]  /*0d50*/  VIADD R7, R107, 0xfffffffd ;  /* 0xfffffffd6b077836 */ /* 0x000fe20000000000 */
[----:B------:R-:W-:Y:S01]  /*0d60*/  R2UR UR13, R10 ;  /* 0x000000000a0d72ca */ /* 0x000fe200000e0000 */
[----:B------:R-:W-:Y:S01]  /*0d70*/  @!P3 IMAD.IADD R8, R8, 0x1, -R11 ;  /* 0x000000010808b824 */ /* 0x000fe200078e0a0b */
[----:B------:R-:W-:Y:S01]  /*0d80*/  ISETP.GE.U32.AND P3, PT, R3, 0x7fffffbf, PT ;  /* 0x7fffffbf0300780c */ /* 0x000fe20003f66070 */
[----:B------:R-:W-:Y:S01]  /*0d90*/  @!P2 IMAD.MOV R4, RZ, RZ, -R4 ;  /* 0x000000ffff04a224 */ /* 0x000fe200078e0a04 */
[----:B------:R-:W-:Y:S01]  /*0da0*/  ISETP.GE.U32.AND P2, PT, R7, 0x7fffffbe, PT ;  /* 0x7fffffbe0700780c */ /* 0x000fe20003f46070 */
[C---:B------:R-:W-:Y:S01]  /*0db0*/  VIADD R3, R107.reuse, 0xfffffffc ;  /* 0xfffffffc6b037836 */ /* 0x040fe20000000000 */
[----:B------:R-:W-:Y:S01]  /*0dc0*/  @!P6 LOP3.LUT R122, RZ, R20, RZ, 0x33, !PT ;  /* 0x00000014ff7ae212 */ /* 0x000fe200078e33ff */
[----:B------:R-:W-:Y:S01]  /*0dd0*/  VIADD R7, R107, 0xfffffffb ;  /* 0xfffffffb6b077836 */ /* 0x000fe20000000000 */
[----:B------:R-:W-:Y:S01]  /*0de0*/  ISETP.NE.AND P6, PT, R21, RZ, PT ;  /* 0x000000ff1500720c */ /* 0x000fe20003fc5270 */
[----:B------:R-:W-:Y:S01]  /*0df0*/  @!P4 IMAD.MOV R5, RZ, RZ, -R5 ;  /* 0x000000ffff05c224 */ /* 0x000fe200078e0a05 */
[----:B------:R-:W-:Y:S01]  /*0e00*/  ISETP.GE.U32.AND P4, PT, R3, 0x7fffffbd, PT ;  /* 0x7fffffbd0300780c */ /* 0x000fe20003f86070 */
[----:B------:R-:W-:Y:S01]  /*0e10*/  @!P5 IMAD.MOV R6, RZ, RZ, -R6 ;  /* 0x000000ffff06d224 */ /* 0x000fe200078e0a06 */
[----:B------:R-:W-:Y:S01]  /*0e20*/  ISETP.GE.U32.AND P5, PT, R7, 0x7fffffbc, PT ;  /* 0x7fffffbc0700780c */ /* 0x000fe20003fa6070 */
[----:B------:R-:W-:Y:S01]  /*0e30*/  @!P0 IMAD.MOV R8, RZ, RZ, -R8 ;  /* 0x000000ffff088224 */ /* 0x000fe200078e0a08 */
[----:B------:R-:W-:Y:S01]  /*0e40*/  LOP3.LUT R3, RZ, R21, RZ, 0x33, !PT ;  /* 0x00000015ff037212 */ /* 0x000fe200078e33ff */
[----:B------:R-:W-:Y:S01]  /*0e50*/  VIADD R7, R107, 0xfffffffa ;  /* 0xfffffffa6b077836 */ /* 0x000fe20000000000 */
[----:B------:R-:W-:-:S02]  /*0e60*/  USHF.L.U32 UR4, UR13, 0x15, URZ ;  /* 0x000000150d047899 */ /* 0x000fc400080006ff */
[----:B------:R-:W-:Y:S01]  /*0e70*/  USHF.L.U32 UR5, UR13, 0x2, URZ ;  /* 0x000000020d057899 */ /* 0x000fe200080006ff */
[C---:B------:R-:W-:Y:S01]  /*0e80*/  SEL R103, R3.reuse, R4, !P6 ;  /* 0x0000000403677207 */ /* 0x040fe20007000000 */
[----:B0-----:R-:W-:Y:S01]  /*0e90*/  IMAD.SHL.U32 R4, R134, 0x2, RZ ;  /* 0x0000000286047824 */ /* 0x001fe200078e00ff */
[C---:B------:R-:W-:Y:S01]  /*0ea0*/  SEL R102, R3.reuse, R5, !P6 ;  /* 0x0000000503667207 */ /* 0x040fe20007000000 */
[----:B------:R-:W-:Y:S01]  /*0eb0*/  ULOP3.LUT UR4, UR4, 0x600000, URZ, 0xc0, !UPT ;  /* 0x0060000004047892 */ /* 0x000fe2000f8ec0ff */
[C---:B------:R-:W-:Y:S01]  /*0ec0*/  SEL R101, R3.reuse, R6, !P6 ;  /* 0x0000000603657207 */ /* 0x040fe20007000000 */
[----:B------:R-:W-:Y:S01]  /*0ed0*/  ULOP3.LUT UR5, UR5, 0x10, URZ, 0xc0, !UPT ;  /* 0x0000001005057892 */ /* 0x000fe2000f8ec0ff */
[----:B------:R-:W-:Y:S02]  /*0ee0*/  SEL R100, R3, R8, !P6 ;  /* 0x0000000803647207 */ /* 0x000fe40007000000 */
[----:B------:R-:W-:Y:S02]  /*0ef0*/  ISETP.GE.U32.AND P0, PT, R7, 0x7fffffbb, PT ;  /* 0x7fffffbb0700780c */ /* 0x000fe40003f06070 */
[----:B------:R-:W-:Y:S01]  /*0f00*/  SHF.R.S32.HI R3, RZ, 0x1f, R134 ;  /* 0x0000001fff037819 */ /* 0x000fe20000011486 */
[----:B---3--:R-:W-:Y:S10]  /*0f10*/  BRA.U UP0, `(.L_x_5) ;  /* 0x0000000100187547 */ /* 0x008ff4000b800000 */
[----:B------:R-:W-:Y:S01]  /*0f20*/  ELECT P6, URZ, PT ;  /* 0x0000000000ff782f */ /* 0x000fe200038c0000 */
[----:B------:R-:W-:Y:S01]  /*0f30*/  IMAD.MOV.U32 R5, RZ, RZ, 0x1 ;  /* 0x00000001ff057424 */ /* 0x000fe200078e00ff */
[----:B------:R-:W-:Y:S01]  /*0f40*/  UMOV UR7, 0x40 ;  /* 0x0000004000077882 */ /* 0x000fe20000000000 */
[----:B------:R-:W-:Y:S01]  /*0f50*/  UVIRTCOUNT.DEALLOC.SMPOOL 0x80 ;  /* 0x000000800000784c */ /* 0x000fe20000000000 */
[----:B------:R-:W-:-:S09]  /*0f60*/  ULEA UR7, UR6, UR7, 0x18 ;  /* 0x0000000706077291 */ /* 0x000fd2000f8ec0ff */
[----:B------:R0:W-:Y:S03]  /*0f70*/  @P6 STS.U8 [UR7], R5 ;  /* 0x00000005ff006988 */ /* 0x0001e60008000007 */
.L_x_5:
[----:B------:R-:W-:Y:S01]  /*0f80*/  IMAD R122, R122, UR10, RZ ;  /* 0x0000000a7a7a7c24 */ /* 0x000fe2000f8e02ff */
[----:B------:R-:W-:Y:S01]  /*0f90*/  UIADD3 UR10, UPT, UPT, UR5, UR4, UR8 ;  /* 0x00000004050a7290 */ /* 0x000fe2000fffe008 */
[----:B------:R-:W-:Y:S01]  /*0fa0*/  VIADD R10, R107, 0xfffffff9 ;  /* 0xfffffff96b0a7836 */ /* 0x000fe20000000000 */
[----:B------:R-:W-:Y:S01]  /*0fb0*/  VOTEU.ALL UP1, P1 ;  /* 0x0000000000ff7886 */ /* 0x000fe20000820000 */
[----:B------:R-:W-:Y:S01]  /*0fc0*/  UIADD3 UR11, UPT, UPT, UR9, 0x8800, URZ ;  /* 0x00008800090b7890 */ /* 0x000fe2000fffe0ff */
[----:B------:R-:W-:Y:S01]  /*0fd0*/  SHF.R.S32.HI R123, RZ, 0x1f, R122 ;  /* 0x0000001fff7b7819 */ /* 0x000fe2000001147a */
[----:B------:R-:W-:Y:S01]  /*0fe0*/  VOTEU.ALL UP2, P1 ;  /* 0x0000000000ff7886 */ /* 0x000fe20000840000 */
[----:B------:R-:W-:Y:S01]  /*0ff0*/  IADD3 R33, P6, PT, R122, UR16, RZ ;  /* 0x000000107a217c10 */ /* 0x000fe2000ffde0ff */
[----:B0-----:R-:W-:Y:S01]  /*1000*/  IMAD R5, R134, 0x3, RZ ;  /* 0x0000000386057824 */ /* 0x001fe200078e02ff */
[----:B------:R-:W-:-:S04]  /*1010*/  @!UP1 UIADD3 UR4, UPT, UPT, -UR12, 0x100000, URZ ;  /* 0x001000000c049890 */ /* 0x000fc8000fffe1ff */
[----:B------:R-:W-:Y:S02]  /*1020*/  @!UP1 USHF.L.U32 UR5, UR4, 0xb, URZ ;  /* 0x0000000b04059899 */ /* 0x000fe400080006ff */
[----:B------:R-:W-:Y:S01]  /*1030*/  @!UP1 USHF.L.U32 UR4, UR4, 0x1, URZ ;  /* 0x0000000104049899 */ /* 0x000fe200080006ff */
[----:B------:R-:W-:Y:S01]  /*1040*/  STTM.x16 tmem[UR10], RZ ;  /* 0x000000ff000079ed */ /* 0x000fe2000824000a */
[----:B------:R-:W0:Y:S02]  /*1050*/  FENCE.VIEW.ASYNC.T ;  /* 0x00000000000073c6 */ /* 0x000e240000000200 */
[----:B0-----:R-:W-:Y:S01]  /*1060*/  BAR.SYNC.DEFER_BLOCKING 0x0 ;  /* 0x0000000000007b1d */ /* 0x001fe20000010000 */
[----:B------:R-:W-:Y:S02]  /*1070*/  IADD3.X R113, PT, PT, R123, UR17, RZ, P6, !PT ;  /* 0x000000117b717c10 */ /* 0x000fe4000b7fe4ff */
[----:B------:R-:W-:Y:S02]  /*1080*/  IADD3 R6, P6, PT, R33, R134, RZ ;  /* 0x0000008621067210 */ /* 0x000fe40007fde0ff */
[----:B------:R-:W-:-:S03]  /*1090*/  SHF.R.S32.HI R9, RZ, 0x1f, R4 ;  /* 0x0000001fff097819 */ /* 0x000fc60000011404 */
[--C-:B------:R-:W-:Y:S01]  /*10a0*/  IMAD.X R7, R3, 0x1, R113.reuse, P6 ;  /* 0x0000000103077824 */ /* 0x100fe200030e0671 */
[----:B------:R-:W-:Y:S01]  /*10b0*/  IADD3 R8, P6, PT, R4, R33, RZ ;  /* 0x0000002104087210 */ /* 0x000fe20007fde0ff */
[----:B------:R-:W0:Y:S02]  /*10c0*/  FENCE.VIEW.ASYNC.S ;  /* 0x00000000000073c6 */ /* 0x000e240000000000 */
[----:B0-----:R0:W1:Y:S02]  /*10d0*/  @!UP2 SYNCS.EXCH.64 URZ, [UR11], UR4 ;  /* 0x000000040bffa5b2 */ /* 0x0010640008000100 */
[----:B-1----:R-:W-:Y:S01]  /*10e0*/  BAR.SYNC.DEFER_BLOCKING 0x0 ;  /* 0x0000000000007b1d */ /* 0x002fe20000010000 */
[----:B------:R-:W-:Y:S01]  /*10f0*/  IMAD.X R9, R9, 0x1, R113, P6 ;  /* 0x0000000109097824 */ /* 0x000fe200030e0671 */
[----:B------:R-:W-:Y:S01]  /*1100*/  PRMT R119, RZ, 0x7610, R119 ;  /* 0x00007610ff777816 */ /* 0x000fe20000000077 */
[----:B------:R-:W-:Y:S01]  /*1110*/  VIADD R12, R107, 0xfffffff8 ;  /* 0xfffffff86b0c7836 */ /* 0x000fe20000000000 */
[----:B------:R-:W-:-:S02]  /*1120*/  SHF.R.S32.HI R11, RZ, 0x1f, R5 ;  /* 0x0000001fff0b7819 */ /* 0x000fc40000011405 */
[----:B------:R-:W-:Y:S01]  /*1130*/  PRMT R120, RZ, 0x7610, R120 ;  /* 0x00007610ff787816 */ /* 0x000fe20000000078 */
[----:B------:R-:W-:Y:S01]  /*1140*/  VIADD R13, R107, 0xfffffff7 ;  /* 0xfffffff76b0d7836 */ /* 0x000fe20000000000 */
[----:B------:R-:W-:Y:S02]  /*1150*/  PRMT R125, RZ, 0x7610, R125 ;  /* 0x00007610ff7d7816 */ /* 0x000fe4000000007d */
[----:B------:R-:W-:Y:S02]  /*1160*/  PRMT R124, RZ, 0x7610, R124 ;  /* 0x00007610ff7c7816 */ /* 0x000fe4000000007c */
[----:B------:R-:W-:Y:S02]  /*1170*/  PRMT R127, RZ, 0x7610, R127 ;  /* 0x00007610ff7f7816 */ /* 0x000fe4000000007f */
[----:B------:R-:W-:Y:S02]  /*1180*/  PRMT R126, RZ, 0x7610, R126 ;  /* 0x00007610ff7e7816 */ /* 0x000fe4000000007e */
[----:B------:R-:W-:-:S02]  /*1190*/  PRMT R128, RZ, 0x7610, R128 ;  /* 0x00007610ff807816 */ /* 0x000fc40000000080 */
[----:B------:R-:W-:Y:S02]  /*11a0*/  PRMT R130, RZ, 0x7610, R130 ;  /* 0x00007610ff827816 */ /* 0x000fe40000000082 */
[----:B------:R-:W-:Y:S02]  /*11b0*/  PRMT R129, RZ, 0x7610, R129 ;  /* 0x00007610ff817816 */ /* 0x000fe40000000081 */
[----:B------:R-:W-:Y:S01]  /*11c0*/  PRMT R132, RZ, 0x7610, R132 ;  /* 0x00007610ff847816 */ /* 0x000fe20000000084 */
[----:B------:R-:W-:Y:S01]  /*11d0*/  VIADD R20, R107, 0xffffffec ;  /* 0xffffffec6b147836 */ /* 0x000fe20000000000 */
[----:B------:R1:W2:Y:S01]  /*11e0*/  @!P3 LDG.E.U8 R118, desc[UR20][R6.64] ;  /* 0x000000140676b981 */ /* 0x0002a2000c1e1100 */
[----:B------:R-:W-:Y:S02]  /*11f0*/  ISETP.GE.U32.AND P3, PT, R10, 0x7fffffba, PT ;  /* 0x7fffffba0a00780c */ /* 0x000fe40003f66070 */
[----:B------:R-:W-:Y:S01]  /*1200*/  PRMT R131, RZ, 0x7610, R131 ;  /* 0x00007610ff837816 */ /* 0x000fe20000000083 */
[----:B------:R3:W4:Y:S01]  /*1210*/  @!P2 LDG.E.U8 R119, desc[UR20][R8.64] ;  /* 0x000000140877a981 */ /* 0x000722000c1e1100 */
[----:B------:R-:W-:Y:S01]  /*1220*/  IADD3 R10, P6, PT, R5, R33, RZ ;  /* 0x00000021050a7210 */ /* 0x000fe20007fde0ff */
[----:B------:R-:W-:-:S02]  /*1230*/  VIADD R24, R107, 0xffffffee ;  /* 0xffffffee6b187836 */ /* 0x000fc40000000000 */
[C---:B------:R-:W-:Y:S02]  /*1240*/  VIADD R28, R107.reuse, 0xffffffc6 ;  /* 0xffffffc66b1c7836 */ /* 0x040fe40000000000 */
[C---:B------:R-:W-:Y:S02]  /*1250*/  VIADD R27, R107.reuse, 0xffffffc7 ;  /* 0xffffffc76b1b7836 */ /* 0x040fe40000000000 */
[C---:B------:R-:W-:Y:S02]  /*1260*/  VIADD R31, R107.reuse, 0xffffffc2 ;  /* 0xffffffc26b1f7836 */ /* 0x040fe40000000000 */
[C---:B------:R-:W-:Y:S02]  /*1270*/  VIADD R32, R107.reuse, 0xffffffdc ;  /* 0xffffffdc6b207836 */ /* 0x040fe40000000000 */
[C---:B------:R-:W-:Y:S02]  /*1280*/  VIADD R36, R107.reuse, 0xffffffde ;  /* 0xffffffde6b247836 */ /* 0x040fe40000000000 */
[----:B------:R-:W-:-:S02]  /*1290*/  VIADD R37, R107, 0xffffffd8 ;  /* 0xffffffd86b257836 */ /* 0x000fc40000000000 */
[C---:B------:R-:W-:Y:S02]  /*12a0*/  VIADD R40, R107.reuse, 0xffffffda ;  /* 0xffffffda6b287836 */ /* 0x040fe40000000000 */
[C---:B------:R-:W-:Y:S02]  /*12b0*/  VIADD R41, R107.reuse, 0xffffffd4 ;  /* 0xffffffd46b297836 */ /* 0x040fe40000000000 */
[C---:B------:R-:W-:Y:S02]  /*12c0*/  VIADD R44, R107.reuse, 0xffffffd6 ;  /* 0xffffffd66b2c7836 */ /* 0x040fe40000000000 */
[C---:B------:R-:W-:Y:S02]  /*12d0*/  VIADD R45, R107.reuse, 0xffffffd0 ;  /* 0xffffffd06b2d7836 */ /* 0x040fe40000000000 */
[C---:B------:R-:W-:Y:S02]  /*12e0*/  VIADD R48, R107.reuse, 0xffffffd2 ;  /* 0xffffffd26b307836 */ /* 0x040fe40000000000 */
[----:B------:R-:W-:Y:S01]  /*12f0*/  VIADD R54, R107, 0xffffffd3 ;  /* 0xffffffd36b367836 */ /* 0x000fe20000000000 */
[----:B------:R-:W-:Y:S01]  /*1300*/  PRMT R136, RZ, 0x7610, R136 ;  /* 0x00007610ff887816 */ /* 0x000fe20000000088 */
[----:B-1----:R-:W-:Y:S01]  /*1310*/  IMAD.SHL.U32 R6, R134, 0x4, RZ ;  /* 0x0000000486067824 */ /* 0x002fe200078e00ff */
[----:B------:R-:W-:Y:S01]  /*1320*/  ISETP.GE.U32.AND P2, PT, R12, 0x7fffffb9, PT ;  /* 0x7fffffb90c00780c */ /* 0x000fe20003f46070 */
[----:B------:R-:W-:Y:S01]  /*1330*/  IMAD.X R11, R11, 0x1, R113, P6 ;  /* 0x000000010b0b7824 */ /* 0x000fe200030e0671 */
[----:B------:R-:W-:Y:S01]  /*1340*/  PRMT R133, RZ, 0x7610, R133 ;  /* 0x00007610ff857816 */ /* 0x000fe20000000085 */
[----:B------:R-:W-:Y:S01]  /*1350*/  IMAD R7, R134, 0x5, RZ ;  /* 0x0000000586077824 */ /* 0x000fe200078e02ff */
[----:B------:R-:W-:Y:S01]  /*1360*/  SHF.R.S32.HI R15, RZ, 0x1f, R6 ;  /* 0x0000001fff0f7819 */ /* 0x000fe20000011406 */
[----:B0-----:R-:W0:Y:S01]  /*1370*/  LDCU UR4, c[0x0][0x3b0] ;  /* 0x00007600ff0477ac */ /* 0x001e220008000800 */
[-C--:B------:R-:W-:Y:S01]  /*1380*/  IADD3 R12, P6, PT, R6, R33.reuse, RZ ;  /* 0x00000021060c7210 */ /* 0x080fe20007fde0ff */
[----:B------:R1:W5:Y:S01]  /*1390*/  @!P4 LDG.E.U8 R120, desc[UR20][R10.64] ;  /* 0x000000140a78c981 */ /* 0x000362000c1e1100 */
[----:B------:R-:W-:Y:S01]  /*13a0*/  ISETP.GE.U32.AND P4, PT, R13, 0x7fffffb8, PT ;  /* 0x7fffffb80d00780c */ /* 0x000fe20003f86070 */
[----:B---3--:R-:W-:Y:S01]  /*13b0*/  IMAD R8, R134, 0x6, RZ ;  /* 0x0000000686087824 */ /* 0x008fe200078e02ff */
[----:B------:R-:W-:Y:S01]  /*13c0*/  SHF.R.S32.HI R9, RZ, 0x1f, R7 ;  /* 0x0000001fff097819 */ /* 0x000fe20000011407 */
[----:B------:R-:W-:Y:S01]  /*13d0*/  IMAD.X R13, R15, 0x1, R113, P6 ;  /* 0x000000010f0d7824 */ /* 0x000fe200030e0671 */
[----:B------:R-:W-:-:S04]  /*13e0*/  IADD3 R14, P6, PT, R7, R33, RZ ;  /* 0x00000021070e7210 */ /* 0x000fc80007fde0ff */
[----:B------:R3:W2:Y:S01]  /*13f0*/  @!P5 LDG.E.U8 R125, desc[UR20][R12.64] ;  /* 0x000000140c7dd981 */ /* 0x0006a2000c1e1100 */
[----:B-1----:R-:W-:Y:S02]  /*1400*/  VIADD R10, R107, 0xfffffff6 ;  /* 0xfffffff66b0a7836 */ /* 0x002fe40000000000 */
[--C-:B------:R-:W-:Y:S01]  /*1410*/  IMAD.X R15, R9, 0x1, R113.reuse, P6 ;  /* 0x00000001090f7824 */ /* 0x100fe200030e0671 */
[----:B------:R-:W-:Y:S02]  /*1420*/  SHF.R.S32.HI R9, RZ, 0x1f, R8 ;  /* 0x0000001fff097819 */ /* 0x000fe40000011408 */
[----:B------:R-:W-:Y:S01]  /*1430*/  ISETP.GE.U32.AND P5, PT, R10, 0x7fffffb7, PT ;  /* 0x7fffffb70a00780c */ /* 0x000fe20003fa6070 */
[----:B------:R-:W-:Y:S01]  /*1440*/  VIADD R10, R107, 0xfffffff5 ;  /* 0xfffffff56b0a7836 */ /* 0x000fe20000000000 */
[----:B------:R-:W-:Y:S01]  /*1450*/  IADD3 R16, P6, PT, R8, R33, RZ ;  /* 0x0000002108107210 */ /* 0x000fe20007fde0ff */
[----:B------:R1:W2:Y:S03]  /*1460*/  @!P0 LDG.E.U8 R124, desc[UR20][R14.64] ;  /* 0x000000140e7c8981 */ /* 0x0002a6000c1e1100 */
[----:B------:R-:W-:Y:S01]  /*1470*/  ISETP.GE.U32.AND P0, PT, R10, 0x7fffffb6, PT ;  /* 0x7fffffb60a00780c */ /* 0x000fe20003f06070 */
[----:B------:R-:W-:-:S02]  /*1480*/  IMAD.X R17, R9, 0x1, R113, P6 ;  /* 0x0000000109117824 */ /* 0x000fc400030e0671 */
[----:B------:R-:W-:Y:S02]  /*1490*/  IMAD R9, R134, 0x7, RZ ;  /* 0x0000000786097824 */ /* 0x000fe400078e02ff */
[----:B------:R-:W-:Y:S01]  /*14a0*/  VIADD R10, R107, 0xfffffff4 ;  /* 0xfffffff46b0a7836 */ /* 0x000fe20000000000 */
[----:B------:R0:W2:Y:S02]  /*14b0*/  @!P3 LDG.E.U8 R127, desc[UR20][R16.64] ;  /* 0x00000014107fb981 */ /* 0x0000a4000c1e1100 */
[----:B------:R-:W-:Y:S02]  /*14c0*/  SHF.R.S32.HI R11, RZ, 0x1f, R9 ;  /* 0x0000001fff0b7819 */ /* 0x000fe40000011409 */
[----:B------:R-:W-:Y:S02]  /*14d0*/  IADD3 R18, P6, PT, R9, R33, RZ ;  /* 0x0000002109127210 */ /* 0x000fe40007fde0ff */
[----:B------:R-:W-:Y:S01]  /*14e0*/  ISETP.GE.U32.AND P3, PT, R10, 0x7fffffb5, PT ;  /* 0x7fffffb50a00780c */ /* 0x000fe20003f66070 */
[----:B------:R-:W-:-:S02]  /*14f0*/  IMAD.SHL.U32 R10, R134, 0x8, RZ ;  /* 0x00000008860a7824 */ /* 0x000fc400078e00ff */
[----:B------:R-:W-:Y:S02]  /*1500*/  IMAD.X R19, R11, 0x1, R113, P6 ;  /* 0x000000010b137824 */ /* 0x000fe400030e0671 */
[----:B------:R-:W-:Y:S01]  /*1510*/  IMAD R11, R134, 0x9, RZ ;  /* 0x00000009860b7824 */ /* 0x000fe200078e02ff */
[----:B---3--:R-:W-:Y:S02]  /*1520*/  SHF.R.S32.HI R13, RZ, 0x1f, R10 ;  /* 0x0000001fff0d7819 */ /* 0x008fe4000001140a */
[-C--:B-1----:R-:W-:Y:S01]  /*1530*/  IADD3 R14, P6, PT, R10, R33.reuse, RZ ;  /* 0x000000210a0e7210 */ /* 0x082fe20007fde0ff */
[----:B------:R-:W-:Y:S01]  /*1540*/  VIADD R12, R107, 0xfffffff3 ;  /* 0xfffffff36b0c7836 */ /* 0x000fe20000000000 */
[----:B0-----:R-:W-:Y:S01]  /*1550*/  SHF.R.S32.HI R17, RZ, 0x1f, R11 ;  /* 0x0000001fff117819 */ /* 0x001fe2000001140b */
[----:B------:R0:W3:Y:S02]  /*1560*/  @!P2 LDG.E.U8 R126, desc[UR20][R18.64] ;  /* 0x00000014127ea981 */ /* 0x0000e4000c1e1100 */
[----:B------:R-:W-:Y:S01]  /*1570*/  IMAD.X R15, R13, 0x1, R113, P6 ;  /* 0x000000010d0f7824 */ /* 0x000fe200030e0671 */
[----:B------:R-:W-:Y:S01]  /*1580*/  IADD3 R16, P6, PT, R11, R33, RZ ;  /* 0x000000210b107210 */ /* 0x000fe20007fde0ff */
[----:B------:R-:W-:Y:S01]  /*1590*/  VIADD R13, R107, 0xfffffff2 ;  /* 0xfffffff26b0d7836 */ /* 0x000fe20000000000 */
[----:B------:R-:W-:-:S02]  /*15a0*/  ISETP.GE.U32.AND P2, PT, R12, 0x7fffffb4, PT ;  /* 0x7fffffb40c00780c */ /* 0x000fc40003f46070 */
[----:B------:R1:W2:Y:S01]  /*15b0*/  @!P4 LDG.E.U8 R128, desc[UR20][R14.64] ;  /* 0x000000140e80c981 */ /* 0x0002a2000c1e1100 */
[----:B------:R-:W-:Y:S01]  /*15c0*/  IMAD.X R17, R17, 0x1, R113, P6 ;  /* 0x0000000111117824 */ /* 0x000fe200030e0671 */
[----:B------:R-:W-:Y:S01]  /*15d0*/  ISETP.GE.U32.AND P4, PT, R13, 0x7fffffb3, PT ;  /* 0x7fffffb30d00780c */ /* 0x000fe20003f86070 */
[----:B------:R-:W-:Y:S02]  /*15e0*/  IMAD R12, R134, 0xa, RZ ;  /* 0x0000000a860c7824 */ /* 0x000fe400078e02ff */
[----:B------:R-:W-:Y:S01]  /*15f0*/  VIADD R13, R107, 0xfffffff1 ;  /* 0xfffffff16b0d7836 */ /* 0x000fe20000000000 */
[----:B------:R1:W2:Y:S02]  /*1600*/  @!P5 LDG.E.U8 R130, desc[UR20][R16.64] ;  /* 0x000000141082d981 */ /* 0x0002a4000c1e1100 */
[----:B0-----:R-:W-:Y:S02]  /*1610*/  SHF.R.S32.HI R19, RZ, 0x1f, R12 ;  /* 0x0000001fff137819 */ /* 0x001fe4000001140c */
[----:B------:R-:W-:-:S02]  /*1620*/  IADD3 R18, P6, PT, R12, R33, RZ ;  /* 0x000000210c127210 */ /* 0x000fc40007fde0ff */
[----:B------:R-:W-:Y:S01]  /*1630*/  ISETP.GE.U32.AND P5, PT, R13, 0x7fffffb2, PT ;  /* 0x7fffffb20d00780c */ /* 0x000fe20003fa6070 */
[C---:B------:R-:W-:Y:S02]  /*1640*/  IMAD R13, R134.reuse, 0xb, RZ ;  /* 0x0000000b860d7824 */ /* 0x040fe400078e02ff */
[----:B------:R-:W-:Y:S02]  /*1650*/  IMAD.X R19, R19, 0x1, R113, P6 ;  /* 0x0000000113137824 */ /* 0x000fe400030e0671 */
[----:B-1----:R-:W-:Y:S01]  /*1660*/  VIADD R15, R107, 0xfffffff0 ;  /* 0xfffffff06b0f7836 */ /* 0x002fe20000000000 */
[----:B------:R-:W-:Y:S01]  /*1670*/  SHF.R.S32.HI R21, RZ, 0x1f, R13 ;  /* 0x0000001fff157819 */ /* 0x000fe2000001140d */
[----:B------:R-:W-:Y:S01]  /*1680*/  IMAD R14, R134, 0xc, RZ ;  /* 0x0000000c860e7824 */ /* 0x000fe200078e02ff */
[----:B------:R-:W-:Y:S01]  /*1690*/  IADD3 R22, P6, PT, R13, R33, RZ ;  /* 0x000000210d167210 */ /* 0x000fe20007fde0ff */
[----:B------:R0:W2:Y:S01]  /*16a0*/  @!P0 LDG.E.U8 R129, desc[UR20][R18.64] ;  /* 0x0000001412818981 */ /* 0x0000a2000c1e1100 */
[----:B------:R-:W-:-:S02]  /*16b0*/  ISETP.GE.U32.AND P0, PT, R15, 0x7fffffb1, PT ;  /* 0x7fffffb10f00780c */ /* 0x000fc40003f06070 */
[----:B------:R-:W-:Y:S01]  /*16c0*/  SHF.R.S32.HI R15, RZ, 0x1f, R14 ;  /* 0x0000001fff0f7819 */ /* 0x000fe2000001140e */
[----:B------:R-:W-:Y:S01]  /*16d0*/  IMAD.X R23, R21, 0x1, R113, P6 ;  /* 0x0000000115177824 */ /* 0x000fe200030e0671 */
[----:B------:R-:W-:-:S04]  /*16e0*/  IADD3 R16, P6, PT, R14, R33, RZ ;  /* 0x000000210e107210 */ /* 0x000fc80007fde0ff */
[----:B------:R-:W2:Y:S01]  /*16f0*/  @!P3 LDG.E.U8 R132, desc[UR20][R22.64] ;  /* 0x000000141684b981 */ /* 0x000ea2000c1e1100 */
[----:B------:R-:W-:Y:S02]  /*1700*/  IMAD.X R17, R15, 0x1, R113, P6 ;  /* 0x000000010f117824 */ /* 0x000fe400030e0671 */
[----:B------:R-:W-:Y:S01]  /*1710*/  IMAD R15, R134, 0xd, RZ ;  /* 0x0000000d860f7824 */ /* 0x000fe200078e02ff */
[----:B------:R-:W-:Y:S01]  /*1720*/  ISETP.GE.U32.AND P3, PT, R20, 0x7fffffad, PT ;  /* 0x7fffffad1400780c */ /* 0x000fe20003f66070 */
[----:B0-----:R-:W-:Y:S01]  /*1730*/  VIADD R18, R107, 0xffffffed ;  /* 0xffffffed6b127836 */ /* 0x001fe20000000000 */
[----:B------:R0:W2:Y:S02]  /*1740*/  @!P2 LDG.E.U8 R131, desc[UR20][R16.64] ;  /* 0x000000141083a981 */ /* 0x0000a4000c1e1100 */
[----:B------:R-:W-:Y:S02]  /*1750*/  SHF.R.S32.HI R21, RZ, 0x1f, R15 ;  /* 0x0000001fff157819 */ /* 0x000fe4000001140f */
[----:B------:R-:W-:Y:S01]  /*1760*/  IADD3 R20, P6, PT, R15, R33, RZ ;  /* 0x000000210f147210 */ /* 0x000fe20007fde0ff */
[C---:B------:R-:W-:Y:S01]  /*1770*/  VIADD R19, R107.reuse, 0xffffffef ;  /* 0xffffffef6b137836 */ /* 0x040fe20000000000 */
[----:B------:R-:W-:Y:S01]  /*1780*/  ISETP.GE.U32.AND P2, PT, R18, 0x7fffffae, PT ;  /* 0x7fffffae1200780c */ /* 0x000fe20003f46070 */
[----:B------:R-:W-:-:S02]  /*1790*/  VIADD R18, R107, 0xffffffe8 ;  /* 0xffffffe86b127836 */ /* 0x000fc40000000000 */
[----:B------:R-:W-:Y:S01]  /*17a0*/  IMAD.X R21, R21, 0x1, R113, P6 ;  /* 0x0000000115157824 */ /* 0x000fe200030e0671 */
[----:B------:R-:W-:Y:S01]  /*17b0*/  ISETP.GE.U32.AND P6, PT, R24, 0x7fffffaf, PT ;  /* 0x7fffffaf1800780c */ /* 0x000fe20003fc6070 */
[C---:B0-----:R-:W-:Y:S01]  /*17c0*/  VIADD R16, R107.reuse, 0xffffffe9 ;  /* 0xffffffe96b107836 */ /* 0x041fe20000000000 */
[----:B------:R-:W-:Y:S01]  /*17d0*/  SEL R34, RZ, 0x1, P3 ;  /* 0x00000001ff227807 */ /* 0x000fe20001800000 */
[C---:B------:R-:W-:Y:S01]  /*17e0*/  VIADD R17, R107.reuse, 0xffffffea ;  /* 0xffffffea6b117836 */ /* 0x040fe20000000000 */
[----:B------:R-:W-:Y:S01]  /*17f0*/  SEL R52, RZ, 0x4, P6 ;  /* 0x00000004ff347807 */ /* 0x000fe20003000000 */
[----:B------:R-:W-:Y:S01]  /*1800*/  VIADD R23, R107, 0xffffffca ;  /* 0xffffffca6b177836 */ /* 0x000fe20000000000 */
[----:B------:R-:W-:Y:S01]  /*1810*/  ISETP.GE.U32.AND P3, PT, R19, 0x7fffffb0, PT ;  /* 0x7fffffb01300780c */ /* 0x000fe20003f66070 */
[----:B------:R0:W2:Y:S01]  /*1820*/  @!P4 LDG.E.U8 R136, desc[UR20][R20.64] ;  /* 0x000000141488c981 */ /* 0x0000a2000c1e1100 */
[----:B------:R-:W-:Y:S02]  /*1830*/  SEL R49, RZ, 0x1fffe, P2 ;  /* 0x0001fffeff317807 */ /* 0x000fe40001000000 */
[----:B------:R-:W-:Y:S01]  /*1840*/  ISETP.GE.U32.AND P6, PT, R16, 0x7fffffaa, PT ;  /* 0x7fffffaa1000780c */ /* 0x000fe20003fc6070 */
[----:B------:R-:W-:Y:S01]  /*1850*/  VIADD R16, R107, 0xffffffeb ;  /* 0xffffffeb6b107836 */ /* 0x000fe20000000000 */
[----:B------:R-:W-:-:S02]  /*1860*/  ISETP.GE.U32.AND P2, PT, R18, 0x7fffffa9, PT ;  /* 0x7fffffa91200780c */ /* 0x000fc40003f46070 */
[----:B------:R-:W-:Y:S02]  /*1870*/  SEL R53, RZ, 0x7fff8, P3 ;  /* 0x0007fff8ff357807 */ /* 0x000fe40001800000 */
[----:B------:R-:W-:Y:S01]  /*1880*/  ISETP.GE.U32.AND P3, PT, R17, 0x7fffffab, PT ;  /* 0x7fffffab1100780c */ /* 0x000fe20003f66070 */
[C---:B------:R-:W-:Y:S01]  /*1890*/  VIADD R17, R107.reuse, 0xffffffe4 ;  /* 0xffffffe46b117836 */ /* 0x040fe20000000000 */
[----:B------:R-:W-:Y:S02]  /*18a0*/  SEL R57, RZ, 0x1, P2 ;  /* 0x00000001ff397807 */ /* 0x000fe40001000000 */
[----:B------:R-:W-:Y:S01]  /*18b0*/  ISETP.GE.U32.AND P2, PT, R16, 0x7fffffac, PT ;  /* 0x7fffffac1000780c */ /* 0x000fe20003f46070 */
[----:B------:R-:W-:Y:S01]  /*18c0*/  VIADD R16, R107, 0xffffffe5 ;  /* 0xffffffe56b107836 */ /* 0x000fe20000000000 */
[----:B------:R-:W-:Y:S02]  /*18d0*/  SEL R58, RZ, 0x1fffe, P6 ;  /* 0x0001fffeff3a7807 */ /* 0x000fe40003000000 */
[----:B------:R-:W-:Y:S01]  /*18e0*/  ISETP.GE.U32.AND P6, PT, R17, 0x7fffffa5, PT ;  /* 0x7fffffa51100780c */ /* 0x000fe20003fc6070 */
[C---:B------:R-:W-:Y:S01]  /*18f0*/  VIADD R17, R107.reuse, 0xffffffe7 ;  /* 0xffffffe76b117836 */ /* 0x040fe20000000000 */
[----:B------:R-:W-:Y:S01]  /*1900*/  SEL R55, RZ, 0x4, P3 ;  /* 0x00000004ff377807 */ /* 0x000fe20001800000 */
[C---:B------:R-:W-:Y:S01]  /*1910*/  VIADD R18, R107.reuse, 0xffffffe6 ;  /* 0xffffffe66b127836 */ /* 0x040fe20000000000 */
[----:B------:R-:W-:Y:S01]  /*1920*/  ISETP.GE.U32.AND P3, PT, R16, 0x7fffffa6, PT ;  /* 0x7fffffa61000780c */ /* 0x000fe20003f66070 */
[----:B------:R-:W-:Y:S01]  /*1930*/  VIADD R16, R107, 0xffffffe1 ;  /* 0xffffffe16b107836 */ /* 0x000fe20000000000 */
[----:B------:R-:W-:-:S02]  /*1940*/  SEL R61, RZ, 0x1, P6 ;  /* 0x00000001ff3d7807 */ /* 0x000fc40003000000 */
[----:B------:R-:W-:Y:S02]  /*1950*/  SEL R56, RZ, 0x7fff8, P2 ;  /* 0x0007fff8ff387807 */ /* 0x000fe40001000000 */
[----:B------:R-:W-:Y:S01]  /*1960*/  ISETP.GE.U32.AND P6, PT, R17, 0x7fffffa8, PT ;  /* 0x7fffffa81100780c */ /* 0x000fe20003fc6070 */
[C---:B------:R-:W-:Y:S01]  /*1970*/  VIADD R17, R107.reuse, 0xffffffe0 ;  /* 0xffffffe06b117836 */ /* 0x040fe20000000000 */
[----:B------:R-:W-:Y:S02]  /*1980*/  SEL R62, RZ, 0x1fffe, P3 ;  /* 0x0001fffeff3e7807 */ /* 0x000fe40001800000 */
[----:B------:R-:W-:Y:S01]  /*1990*/  ISETP.GE.U32.AND P2, PT, R18, 0x7fffffa7, PT ;  /* 0x7fffffa71200780c */ /* 0x000fe20003f46070 */
[C---:B------:R-:W-:Y:S01]  /*19a0*/  VIADD R18, R107.reuse, 0xffffffe2 ;  /* 0xffffffe26b127836 */ /* 0x040fe20000000000 */
[----:B------:R-:W-:Y:S01]  /*19b0*/  ISETP.GE.U32.AND P3, PT, R16, 0x7fffffa2, PT ;  /* 0x7fffffa21000780c */ /* 0x000fe20003f66070 */
[----:B------:R-:W-:Y:S01]  /*19c0*/  VIADD R16, R107, 0xffffffe3 ;  /* 0xffffffe36b107836 */ /* 0x000fe20000000000 */
[----:B------:R-:W-:-:S02]  /*19d0*/  SEL R59, RZ, 0x4, P2 ;  /* 0x00000004ff3b7807 */ /* 0x000fc40001000000 */
[----:B------:R-:W-:Y:S01]  /*19e0*/  ISETP.GE.U32.AND P2, PT, R17, 0x7fffffa1, PT ;  /* 0x7fffffa11100780c */ /* 0x000fe20003f46070 */
[C---:B------:R-:W-:Y:S01]  /*19f0*/  VIADD R17, R107.reuse, 0xffffffcc ;  /* 0xffffffcc6b117836 */ /* 0x040fe20000000000 */
[----:B------:R-:W-:Y:S02]  /*1a00*/  SEL R60, RZ, 0x7fff8, P6 ;  /* 0x0007fff8ff3c7807 */ /* 0x000fe40003000000 */
[----:B------:R-:W-:Y:S02]  /*1a10*/  SEL R65, RZ, 0x1fffe, P3 ;  /* 0x0001fffeff417807 */ /* 0x000fe40001800000 */
[----:B------:R-:W-:Y:S02]  /*1a20*/  ISETP.GE.U32.AND P6, PT, R18, 0x7fffffa3, PT ;  /* 0x7fffffa31200780c */ /* 0x000fe40003fc6070 */
[----:B------:R-:W-:Y:S01]  /*1a30*/  ISETP.GE.U32.AND P3, PT, R16, 0x7fffffa4, PT ;  /* 0x7fffffa41000780c */ /* 0x000fe20003f66070 */
[----:B------:R-:W-:Y:S01]  /*1a40*/  VIADD R16, R107, 0xffffffcd ;  /* 0xffffffcd6b107836 */ /* 0x000fe20000000000 */
[----:B------:R-:W-:-:S02]  /*1a50*/  SEL R63, RZ, 0x4, P6 ;  /* 0x00000004ff3f7807 */ /* 0x000fc40003000000 */
[----:B------:R-:W-:Y:S01]  /*1a60*/  ISETP.GE.U32.AND P6, PT, R17, 0x7fffff8d, PT ;  /* 0x7fffff8d1100780c */ /* 0x000fe20003fc6070 */
[C---:B------:R-:W-:Y:S01]  /*1a70*/  VIADD R17, R107.reuse, 0xffffffce ;  /* 0xffffffce6b117836 */ /* 0x040fe20000000000 */
[----:B------:R-:W-:Y:S02]  /*1a80*/  SEL R64, RZ, 0x7fff8, P3 ;  /* 0x0007fff8ff407807 */ /* 0x000fe40001800000 */
[----:B------:R-:W-:Y:S01]  /*1a90*/  ISETP.GE.U32.AND P3, PT, R16, 0x7fffff8e, PT ;  /* 0x7fffff8e1000780c */ /* 0x000fe20003f66070 */
[C---:B------:R-:W-:Y:S01]  /*1aa0*/  VIADD R16, R107.reuse, 0xffffffcf ;  /* 0xffffffcf6b107836 */ /* 0x040fe20000000000 */
[----:B------:R-:W-:Y:S01]  /*1ab0*/  SEL R19, RZ, 0x1, P6 ;  /* 0x00000001ff137807 */ /* 0x000fe20003000000 */
[----:B------:R-:W-:Y:S01]  /*1ac0*/  VIADD R18, R107, 0xffffffc8 ;  /* 0xffffffc86b127836 */ /* 0x000fe20000000000 */
[----:B------:R-:W-:Y:S02]  /*1ad0*/  ISETP.GE.U32.AND P6, PT, R17, 0x7fffff8f, PT ;  /* 0x7fffff8f1100780c */ /* 0x000fe40003fc6070 */
[----:B------:R-:W-:-:S02]  /*1ae0*/  SEL R22, RZ, 0x1fffe, P3 ;  /* 0x0001fffeff167807 */ /* 0x000fc40001800000 */
[----:B------:R-:W-:Y:S01]  /*1af0*/  ISETP.GE.U32.AND P3, PT, R16, 0x7fffff90, PT ;  /* 0x7fffff901000780c */ /* 0x000fe20003f66070 */
[C---:B------:R-:W-:Y:S01]  /*1b00*/  VIADD R16, R107.reuse, 0xffffffc9 ;  /* 0xffffffc96b107836 */ /* 0x040fe20000000000 */
[----:B------:R-:W-:Y:S02]  /*1b10*/  SEL R17, RZ, 0x4, P6 ;  /* 0x00000004ff117807 */ /* 0x000fe40003000000 */
[----:B------:R-:W-:Y:S02]  /*1b20*/  ISETP.GE.U32.AND P6, PT, R18, 0x7fffff89, PT ;  /* 0x7fffff891200780c */ /* 0x000fe40003fc6070 */
[----:B------:R-:W-:Y:S02]  /*1b30*/  SEL R18, RZ, 0x7fff8, P3 ;  /* 0x0007fff8ff127807 */ /* 0x000fe40001800000 */
[----:B------:R-:W-:Y:S01]  /*1b40*/  ISETP.GE.U32.AND P3, PT, R16, 0x7fffff8a, PT ;  /* 0x7fffff8a1000780c */ /* 0x000fe20003f66070 */
[C---:B------:R-:W-:Y:S01]  /*1b50*/  VIADD R16, R107.reuse, 0xffffffcb ;  /* 0xffffffcb6b107836 */ /* 0x040fe20000000000 */
[----:B------:R-:W-:Y:S01]  /*1b60*/  SEL R25, RZ, 0x1, P6 ;  /* 0x00000001ff197807 */ /* 0x000fe20003000000 */
[----:B------:R-:W-:Y:S01]  /*1b70*/  VIADD R24, R107, 0xffffffc4 ;  /* 0xffffffc46b187836 */ /* 0x000fe20000000000 */
[----:B------:R-:W-:-:S02]  /*1b80*/  ISETP.GE.U32.AND P6, PT, R23, 0x7fffff8b, PT ;  /* 0x7fffff8b1700780c */ /* 0x000fc40003fc6070 */
[----:B------:R-:W-:Y:S02]  /*1b90*/  SEL R26, RZ, 0x1fffe, P3 ;  /* 0x0001fffeff1a7807 */ /* 0x000fe40001800000 */
[----:B------:R-:W-:Y:S01]  /*1ba0*/  ISETP.GE.U32.AND P3, PT, R16, 0x7fffff8c, PT ;  /* 0x7fffff8c1000780c */ /* 0x000fe20003f66070 */
[C---:B------:R-:W-:Y:S01]  /*1bb0*/  VIADD R16, R107.reuse, 0xffffffc5 ;  /* 0xffffffc56b107836 */ /* 0x040fe20000000000 */
[----:B------:R-:W-:Y:S02]  /*1bc0*/  SEL R23, RZ, 0x4, P6 ;  /* 0x00000004ff177807 */ /* 0x000fe40003000000 */
[----:B------:R-:W-:Y:S02]  /*1bd0*/  ISETP.GE.U32.AND P6, PT, R24, 0x7fffff85, PT ;  /* 0x7fffff851800780c */ /* 0x000fe40003fc6070 */
[----:B------:R-:W-:Y:S02]  /*1be0*/  SEL R24, RZ, 0x7fff8, P3 ;  /* 0x0007fff8ff187807 */ /* 0x000fe40001800000 */
[----:B------:R-:W-:Y:S01]  /*1bf0*/  ISETP.GE.U32.AND P3, PT, R16, 0x7fffff86, PT ;  /* 0x7fffff861000780c */ /* 0x000fe20003f66070 */
[----:B------:R-:W-:Y:S01]  /*1c00*/  VIADD R16, R107, 0xffffffc1 ;  /* 0xffffffc16b107836 */ /* 0x000fe20000000000 */
[----:B------:R-:W-:-:S02]  /*1c10*/  SEL R29, RZ, 0x1, P6 ;  /* 0x00000001ff1d7807 */ /* 0x000fc40003000000 */
[----:B------:R-:W-:Y:S02]  /*1c20*/  ISETP.GE.U32.AND P6, PT, R28, 0x7fffff87, PT ;  /* 0x7fffff871c00780c */ /* 0x000fe40003fc6070 */
        /* <DEDUP_REMOVED lines=8> */
[----:B------:R-:W-:Y:S01]  /*1cb0*/  ISETP.GE.U32.AND P6, PT, R16, 0x7fffff84, PT ;  /* 0x7fffff841000780c */ /* 0x000fe20003fc6070 */
[----:B------:R-:W-:Y:S01]  /*1cc0*/  VIADD R16, R107, 0xffffffdd ;  /* 0xffffffdd6b107836 */ /* 0x000fe20000000000 */
[----:B------:R-:W-:Y:S02]  /*1cd0*/  SEL R31, RZ, 0x4, P3 ;  /* 0x00000004ff1f7807 */ /* 0x000fe40001800000 */
        /* <DEDUP_REMOVED lines=18> */
[----:B------:R-:W-:Y:S01]  /*1e00*/  VIADD R16, R107, 0xffffffd5 ;  /* 0xffffffd56b107836 */ /* 0x000fe20000000000 */
[----:B------:R-:W-:Y:S02]  /*1e10*/  SEL R40, RZ, 0x4, P3 ;  /* 0x00000004ff287807 */ /* 0x000fe40001800000 */
[----:B------:R-:W-:Y:S02]  /*1e20*/  ISETP.GE.U32.AND P3, PT, R41, 0x7fffff95, PT ;  /* 0x7fffff952900780c */ /* 0x000fe40003f66070 */
[----:B------:R-:W-:Y:S02]  /*1e30*/  SEL R41, RZ, 0x7fff8, P6 ;  /* 0x0007fff8ff297807 */ /* 0x000fe40003000000 */
[----:B------:R-:W-:Y:S02]  /*1e40*/  SEL R46, RZ, 0x1, P3 ;  /* 0x00000001ff2e7807 */ /* 0x000fe40001800000 */
[----:B------:R-:W-:Y:S01]  /*1e50*/  ISETP.GE.U32.AND P6, PT, R16, 0x7fffff96, PT ;  /* 0x7fffff961000780c */ /* 0x000fe20003fc6070 */
[----:B------:R-:W-:Y:S01]  /*1e60*/  VIADD R16, R107, 0xffffffd7 ;  /* 0xffffffd76b107836 */ /* 0x000fe20000000000 */
[----:B------:R-:W-:-:S02]  /*1e70*/  ISETP.GE.U32.AND P3, PT, R44, 0x7fffff97, PT ;  /* 0x7fffff972c00780c */ /* 0x000fc40003f66070 */
[----:B------:R-:W-:Y:S02]  /*1e80*/  SEL R47, RZ, 0x1fffe, P6 ;  /* 0x0001fffeff2f7807 */ /* 0x000fe40003000000 */
[----:B------:R-:W-:Y:S02]  /*1e90*/  SEL R44, RZ, 0x4, P3 ;  /* 0x00000004ff2c7807 */ /* 0x000fe40001800000 */
[----:B------:R-:W-:Y:S02]  /*1ea0*/  ISETP.GE.U32.AND P3, PT, R45, 0x7fffff91, PT ;  /* 0x7fffff912d00780c */ /* 0x000fe40003f66070 */
[----:B------:R-:W-:Y:S01]  /*1eb0*/  ISETP.GE.U32.AND P6, PT, R16, 0x7fffff98, PT ;  /* 0x7fffff981000780c */ /* 0x000fe20003fc6070 */
[----:B------:R-:W-:Y:S01]  /*1ec0*/  VIADD R16, R107, 0xffffffd1 ;  /* 0xffffffd16b107836 */ /* 0x000fe20000000000 */
[----:B------:R-:W-:Y:S02]  /*1ed0*/  SEL R50, RZ, 0x1, P3 ;  /* 0x00000001ff327807 */ /* 0x000fe40001800000 */
[----:B------:R-:W-:-:S02]  /*1ee0*/  ISETP.GE.U32.AND P3, PT, R48, 0x7fffff93, PT ;  /* 0x7fffff933000780c */ /* 0x000fc40003f66070 */
[----:B------:R-:W-:Y:S02]  /*1ef0*/  SEL R45, RZ, 0x7fff8, P6 ;  /* 0x0007fff8ff2d7807 */ /* 0x000fe40003000000 */
[----:B------:R-:W-:Y:S01]  /*1f00*/  ISETP.GE.U32.AND P6, PT, R16, 0x7fffff92, PT ;  /* 0x7fffff921000780c */ /* 0x000fe20003fc6070 */
[----:B------:R-:W-:Y:S01]  /*1f10*/  VIADD R16, R107, 0xffffffff ;  /* 0xffffffff6b107836 */ /* 0x000fe20000000000 */
[----:B------:R-:W-:Y:S01]  /*1f20*/  SEL R48, RZ, 0x4, P3 ;  /* 0x00000004ff307807 */ /* 0x000fe20001800000 */
[----:B------:R-:W-:Y:S01]  /*1f30*/  IMAD.IADD R57, R57, 0x1, R58 ;  /* 0x0000000139397824 */ /* 0x000fe200078e023a */
[----:B------:R-:W-:Y:S01]  /*1f40*/  ISETP.GE.U32.AND P3, PT, R54, 0x7fffff94, PT ;  /* 0x7fffff943600780c */ /* 0x000fe20003f66070 */
[----:B------:R-:W-:Y:S01]  /*1f50*/  IMAD.IADD R54, R34, 0x1, R49 ;  /* 0x0000000122367824 */ /* 0x000fe200078e0231 */
[----:B------:R-:W-:Y:S02]  /*1f60*/  SEL R51, RZ, 0x1fffe, P6 ;  /* 0x0001fffeff337807 */ /* 0x000fe40003000000 */
[----:B------:R-:W-:Y:S01]  /*1f70*/  SEL R34, RZ, 0x1, P2 ;  /* 0x00000001ff227807 */ /* 0x000fe20001000000 */
[----:B------:R-:W-:Y:S01]  /*1f80*/  IMAD.IADD R19, R19, 0x1, R22 ;  /* 0x0000000113137824 */ /* 0x000fe200078e0216 */
[----:B------:R-:W-:Y:S01]  /*1f90*/  ISETP.GE.U32.AND P6, PT, R16, 0x7fffffc0, PT ;  /* 0x7fffffc01000780c */ /* 0x000fe20003fc6070 */
[----:B------:R-:W-:Y:S01]  /*1fa0*/  VIADD R16, R107, 0xffffffc0 ;  /* 0xffffffc06b107836 */ /* 0x000fe20000000000 */
[----:B------:R-:W-:Y:S01]  /*1fb0*/  LOP3.LUT R57, R57, 0x3, RZ, 0xc0, !PT ;  /* 0x0000000339397812 */ /* 0x000fe200078ec0ff */
[----:B------:R-:W-:Y:S01]  /*1fc0*/  IMAD.IADD R65, R34, 0x1, R65 ;  /* 0x0000000122417824 */ /* 0x000fe200078e0241 */
[----:B------:R-:W-:-:S02]  /*1fd0*/  SEL R49, RZ, 0x7fff8, P3 ;  /* 0x0007fff8ff317807 */ /* 0x000fc40001800000 */
[----:B------:R-:W-:Y:S02]  /*1fe0*/  ISETP.GE.U32.AND P3, PT, R16, 0x7fffff81, PT ;  /* 0x7fffff811000780c */ /* 0x000fe40003f66070 */
[----:B------:R-:W-:Y:S02]  /*1ff0*/  LOP3.LUT R19, R19, 0x3, RZ, 0xc0, !PT ;  /* 0x0000000313137812 */ /* 0x000fe400078ec0ff */
[----:B------:R-:W-:Y:S01]  /*2000*/  IADD3 R55, PT, PT, R57, R56, R55 ;  /* 0x0000003839377210 */ /* 0x000fe20007ffe037 */
[----:B------:R-:W-:Y:S01]  /*2010*/  IMAD.IADD R61, R61, 0x1, R62 ;  /* 0x000000013d3d7824 */ /* 0x000fe200078e023e */
[----:B------:R-:W-:Y:S01]  /*2020*/  LOP3.LUT R65, R65, 0x3, RZ, 0xc0, !PT ;  /* 0x0000000341417812 */ /* 0x000fe200078ec0ff */
[----:B------:R-:W-:Y:S01]  /*2030*/  IMAD.IADD R50, R50, 0x1, R51 ;  /* 0x0000000132327824 */ /* 0x000fe200078e0233 */
[----:B------:R-:W-:Y:S02]  /*2040*/  SEL R34, RZ, 0x1, P3 ;  /* 0x00000001ff227807 */ /* 0x000fe40001800000 */
[----:B------:R-:W-:Y:S01]  /*2050*/  IADD3 R19, PT, PT, R19, R18, R17 ;  /* 0x0000001213137210 */ /* 0x000fe20007ffe011 */
[----:B------:R-:W-:Y:S01]  /*2060*/  IMAD.SHL.U32 R17, R55, 0x100, RZ ;  /* 0x0000010037117824 */ /* 0x000fe200078e00ff */
[----:B------:R-:W-:Y:S01]  /*2070*/  LOP3.LUT R54, R54, 0x3, RZ, 0xc0, !PT ;  /* 0x0000000336367812 */ /* 0x000fe200078ec0ff */
[----:B------:R-:W-:Y:S01]  /*2080*/  IMAD.IADD R25, R25, 0x1, R26 ;  /* 0x0000000119197824 */ /* 0x000fe200078e021a */
[----:B------:R-:W-:Y:S01]  /*2090*/  LOP3.LUT R61, R61, 0x3, RZ, 0xc0, !PT ;  /* 0x000000033d3d7812 */ /* 0x000fe200078ec0ff */
[----:B------:R-:W-:Y:S01]  /*20a0*/  IMAD.IADD R46, R46, 0x1, R47 ;  /* 0x000000012e2e7824 */ /* 0x000fe200078e022f */
[----:B------:R-:W-:Y:S01]  /*20b0*/  IADD3 R63, PT, PT, R65, R64, R63 ;  /* 0x00000040413f7210 */ /* 0x000fe20007ffe03f */
[----:B------:R-:W-:Y:S01]  /*20c0*/  IMAD.IADD R34, R34, 0x1, R35 ;  /* 0x0000000122227824 */ /* 0x000fe200078e0223 */
[----:B------:R-:W-:-:S02]  /*20d0*/  LOP3.LUT R50, R50, 0x3, RZ, 0xc0, !PT ;  /* 0x0000000332327812 */ /* 0x000fc400078ec0ff */
[----:B------:R-:W-:Y:S02]  /*20e0*/  IADD3 R52, PT, PT, R54, R53, R52 ;  /* 0x0000003536347210 */ /* 0x000fe40007ffe034 */
[----:B------:R-:W-:Y:S02]  /*20f0*/  LOP3.LUT R17, R17, 0xf00, RZ, 0xe2, !PT ;  /* 0x00000f0011117812 */ /* 0x000fe400078ee2ff */
[----:B------:R-:W-:Y:S02]  /*2100*/  IADD3 R59, PT, PT, R61, R60, R59 ;  /* 0x0000003c3d3b7210 */ /* 0x000fe40007ffe03b */
[----:B------:R-:W-:Y:S01]  /*2110*/  LOP3.LUT R18, R63, 0xf, RZ, 0xc0, !PT ;  /* 0x0000000f3f127812 */ /* 0x000fe200078ec0ff */
[----:B------:R-:W-:Y:S01]  /*2120*/  IMAD.IADD R29, R29, 0x1, R30 ;  /* 0x000000011d1d7824 */ /* 0x000fe200078e021e */
[----:B------:R-:W-:Y:S02]  /*2130*/  LOP3.LUT R25, R25, 0x3, RZ, 0xc0, !PT ;  /* 0x0000000319197812 */ /* 0x000fe400078ec0ff */
[----:B------:R-:W-:-:S02]  /*2140*/  LOP3.LUT R46, R46, 0x3, RZ, 0xc0, !PT ;  /* 0x000000032e2e7812 */ /* 0x000fc400078ec0ff */
[----:B------:R-:W-:Y:S01]  /*2150*/  IADD3 R48, PT, PT, R50, R49, R48 ;  /* 0x0000003132307210 */ /* 0x000fe20007ffe030 */
[----:B------:R-:W-:Y:S01]  /*2160*/  IMAD R52, R52, 0x1000, R17 ;  /* 0x0000100034347824 */ /* 0x000fe200078e0211 */
[----:B------:R-:W-:Y:S01]  /*2170*/  LOP3.LUT R34, R34, 0x3, RZ, 0xc0, !PT ;  /* 0x0000000322227812 */ /* 0x000fe200078ec0ff */
[----:B------:R-:W-:Y:S01]  /*2180*/  IMAD R59, R59, 0x10, R18 ;  /* 0x000000103b3b7824 */ /* 0x000fe200078e0212 */
[----:B------:R-:W-:Y:S02]  /*2190*/  IADD3 R23, PT, PT, R25, R24, R23 ;  /* 0x0000001819177210 */ /* 0x000fe40007ffe017 */
[----:B------:R-:W-:Y:S02]  /*21a0*/  IADD3 R44, PT, PT, R46, R45, R44 ;  /* 0x0000002d2e2c7210 */ /* 0x000fe40007ffe02c */
[----:B------:R-:W-:Y:S02]  /*21b0*/  LOP3.LUT R17, R48, 0xf, RZ, 0xc0, !PT ;  /* 0x0000000f30117812 */ /* 0x000fe400078ec0ff */
[----:B------:R-:W-:-:S02]  /*21c0*/  LOP3.LUT R29, R29, 0x3, RZ, 0xc0, !PT ;  /* 0x000000031d1d7812 */ /* 0x000fc400078ec0ff */
[----:B------:R-:W-:Y:S01]  /*21d0*/  IADD3 R31, PT, PT, R34, R32, R31 ;  /* 0x00000020221f7210 */ /* 0x000fe20007ffe01f */
[----:B------:R-:W-:Y:S01]  /*21e0*/  IMAD R44, R44, 0x10, R17 ;  /* 0x000000102c2c7824 */ /* 0x000fe200078e0211 */
[----:B------:R-:W-:Y:S01]  /*21f0*/  LOP3.LUT R59, R59, 0xff, RZ, 0xc0, !PT ;  /* 0x000000ff3b3b7812 */ /* 0x000fe200078ec0ff */
[----:B------:R-:W-:Y:S01]  /*2200*/  IMAD.SHL.U32 R23, R23, 0x100, RZ ;  /* 0x0000010017177824 */ /* 0x000fe200078e00ff */
[----:B------:R-:W-:Y:S01]  /*2210*/  IADD3 R27, PT, PT, R29, R28, R27 ;  /* 0x0000001c1d1b7210 */ /* 0x000fe20007ffe01b */
[----:B------:R-:W-:Y:S01]  /*2220*/  IMAD R17, R134, 0xe, RZ ;  /* 0x0000000e86117824 */ /* 0x000fe200078e02ff */
[----:B------:R-:W-:Y:S01]  /*2230*/  LOP3.LUT R18, R31, 0xf, RZ, 0xc0, !PT ;  /* 0x0000000f1f127812 */ /* 0x000fe200078ec0ff */
[----:B------:R-:W-:Y:S01]  /*2240*/  IMAD.IADD R52, R52, 0x1, R59 ;  /* 0x0000000134347824 */ /* 0x000fe200078e023b */
[----:B------:R-:W-:Y:S02]  /*2250*/  LOP3.LUT R24, R23, 0xf00, RZ, 0xe2, !PT ;  /* 0x00000f0017187812 */ /* 0x000fe400078ee2ff */
[----:B------:R-:W-:Y:S01]  /*2260*/  SHF.R.S32.HI R23, RZ, 0x1f, R17 ;  /* 0x0000001fff177819 */ /* 0x000fe20000011411 */
[----:B------:R-:W-:Y:S01]  /*2270*/  IMAD R34, R27, 0x10, R18 ;  /* 0x000000101b227824 */ /* 0x000fe200078e0212 */
[----:B------:R-:W-:Y:S01]  /*2280*/  IADD3 R22, P4, PT, R17, R33, RZ ;  /* 0x0000002111167210 */ /* 0x000fe20007f9e0ff */
[----:B------:R-:W-:Y:S01]  /*2290*/  IMAD R18, R134, 0xf, RZ ;  /* 0x0000000f86127824 */ /* 0x000fe200078e02ff */
[----:B------:R-:W-:Y:S01]  /*22a0*/  LOP3.LUT R52, R52, 0xffff, RZ, 0xc0, !PT ;  /* 0x0000ffff34347812 */ /* 0x000fe200078ec0ff */
[----:B------:R-:W-:-:S02]  /*22b0*/  IMAD R32, R19, 0x1000, R24 ;  /* 0x0000100013207824 */ /* 0x000fc400078e0218 */
[--C-:B------:R-:W-:Y:S01]  /*22c0*/  IMAD.X R23, R23, 0x1, R113.reuse, P4 ;  /* 0x0000000117177824 */ /* 0x100fe200020e0671 */
[----:B------:R-:W-:Y:S02]  /*22d0*/  SHF.R.S32.HI R25, RZ, 0x1f, R18 ;  /* 0x0000001fff197819 */ /* 0x000fe40000011412 */
[----:B------:R-:W-:Y:S02]  /*22e0*/  IADD3 R24, P4, PT, R18, R33, RZ ;  /* 0x0000002112187210 */ /* 0x000fe40007f9e0ff */
[----:B------:R-:W-:Y:S01]  /*22f0*/  SHF.R.U32.HI R19, RZ, 0xf, R52 ;  /* 0x0000000fff137819 */ /* 0x000fe20000011634 */
[----:B------:R1:W2:Y:S02]  /*2300*/  @!P5 LDG.E.U8 R133, desc[UR20][R22.64] ;  /* 0x000000141685d981 */ /* 0x0002a4000c1e1100 */
[----:B------:R-:W-:Y:S01]  /*2310*/  IMAD.X R25, R25, 0x1, R113, P4 ;  /* 0x0000000119197824 */ /* 0x000fe200020e0671 */
[----:B------:R-:W-:Y:S01]  /*2320*/  LOP3.LUT P4, RZ, R19, 0x1, RZ, 0xc0, !PT ;  /* 0x0000000113ff7812 */ /* 0x000fe2000788c0ff */
[----:B------:R-:W-:Y:S01]  /*2330*/  IMAD.SHL.U32 R19, R134, 0x10, RZ ;  /* 0x0000001086137824 */ /* 0x000fe200078e00ff */
[----:B------:R-:W-:-:S02]  /*2340*/  PRMT R138, RZ, 0x7610, R138 ;  /* 0x00007610ff8a7816 */ /* 0x000fc4000000008a */
[----:B0-----:R-:W-:Y:S01]  /*2350*/  SHF.R.U32.HI R21, RZ, 0xe, R52 ;  /* 0x0000000eff157819 */ /* 0x001fe20000011634 */
[----:B------:R-:W-:Y:S01]  /*2360*/  IMAD R20, R134, 0x11, RZ ;  /* 0x0000001186147824 */ /* 0x000fe200078e02ff */
[----:B------:R-:W-:Y:S02]  /*2370*/  SHF.R.S32.HI R27, RZ, 0x1f, R19 ;  /* 0x0000001fff1b7819 */ /* 0x000fe40000011413 */
[----:B------:R-:W-:Y:S01]  /*2380*/  IADD3 R26, P5, PT, R19, R33, RZ ;  /* 0x00000021131a7210 */ /* 0x000fe20007fbe0ff */
[----:B------:R0:W2:Y:S01]  /*2390*/  @!P0 LDG.E.U8 R138, desc[UR20][R24.64] ;  /* 0x00000014188a8981 */ /* 0x0000a2000c1e1100 */
[----:B------:R-:W-:Y:S01]  /*23a0*/  IMAD.IADD R42, R42, 0x1, R43 ;  /* 0x000000012a2a7824 */ /* 0x000fe200078e022b */
[----:B------:R-:W-:Y:S02]  /*23b0*/  LOP3.LUT P0, RZ, R21, 0x1, RZ, 0xc0, !PT ;  /* 0x0000000115ff7812 */ /* 0x000fe4000780c0ff */
[----:B------:R-:W-:Y:S01]  /*23c0*/  PRMT R140, RZ, 0x7610, R140 ;  /* 0x00007610ff8c7816 */ /* 0x000fe2000000008c */
[----:B------:R-:W-:Y:S01]  /*23d0*/  IMAD.X R27, R27, 0x1, R113, P5 ;  /* 0x000000011b1b7824 */ /* 0x000fe200028e0671 */
[----:B-1----:R-:W-:-:S02]  /*23e0*/  SHF.R.S32.HI R23, RZ, 0x1f, R20 ;  /* 0x0000001fff177819 */ /* 0x002fc40000011414 */
[----:B------:R-:W-:Y:S02]  /*23f0*/  LOP3.LUT R42, R42, 0x3, RZ, 0xc0, !PT ;  /* 0x000000032a2a7812 */ /* 0x000fe400078ec0ff */
[----:B0-----:R-:W-:Y:S01]  /*2400*/  IADD3 R24, P5, PT, R20, R33, RZ ;  /* 0x0000002114187210 */ /* 0x001fe20007fbe0ff */
[----:B------:R0:W2:Y:S01]  /*2410*/  @P4 LDG.E.U8 R140, desc[UR20][R26.64] ;  /* 0x000000141a8c4981 */ /* 0x0000a2000c1e1100 */
[----:B------:R-:W-:Y:S02]  /*2420*/  SHF.R.U32.HI R22, RZ, 0xd, R52 ;  /* 0x0000000dff167819 */ /* 0x000fe40000011634 */
[----:B------:R-:W-:Y:S01]  /*2430*/  PRMT R142, RZ, 0x7610, R142 ;  /* 0x00007610ff8e7816 */ /* 0x000fe2000000008e */
[----:B------:R-:W-:Y:S01]  /*2440*/  IMAD.X R25, R23, 0x1, R113, P5 ;  /* 0x0000000117197824 */ /* 0x000fe200028e0671 */
[----:B------:R-:W-:Y:S01]  /*2450*/  IADD3 R40, PT, PT, R42, R41, R40 ;  /* 0x000000292a287210 */ /* 0x000fe20007ffe028 */
[----:B------:R-:W-:Y:S01]  /*2460*/  IMAD R21, R134, 0x12, RZ ;  /* 0x0000001286157824 */ /* 0x000fe200078e02ff */
[----:B------:R-:W-:Y:S01]  /*2470*/  LOP3.LUT P4, RZ, R22, 0x1, RZ, 0xc0, !PT ;  /* 0x0000000116ff7812 */ /* 0x000fe2000788c0ff */
[----:B------:R-:W-:Y:S01]  /*2480*/  IMAD.IADD R38, R38, 0x1, R39 ;  /* 0x0000000126267824 */ /* 0x000fe200078e0227 */
[----:B------:R-:W-:Y:S01]  /*2490*/  SHF.R.U32.HI R22, RZ, 0xc, R52 ;  /* 0x0000000cff167819 */ /* 0x000fe20000011634 */
[----:B------:R1:W2:Y:S01]  /*24a0*/  @P0 LDG.E.U8 R142, desc[UR20][R24.64] ;  /* 0x00000014188e0981 */ /* 0x0002a2000c1e1100 */
[----:B------:R-:W-:Y:S01]  /*24b0*/  SHF.R.S32.HI R23, RZ, 0x1f, R21 ;  /* 0x0000001fff177819 */ /* 0x000fe20000011415 */
[----:B0-----:R-:W-:Y:S01]  /*24c0*/  IMAD.SHL.U32 R27, R40, 0x100, RZ ;  /* 0x00000100281b7824 */ /* 0x001fe200078e00ff */
[----:B------:R-:W-:-:S02]  /*24d0*/  IADD3 R28, P5, PT, R21, R33, RZ ;  /* 0x00000021151c7210 */ /* 0x000fc40007fbe0ff */
[----:B------:R-:W-:Y:S01]  /*24e0*/  LOP3.LUT P0, RZ, R22, 0x1, RZ, 0xc0, !PT ;  /* 0x0000000116ff7812 */ /* 0x000fe2000780c0ff */
[----:B------:R-:W-:Y:S01]  /*24f0*/  IMAD R22, R134, 0x13, RZ ;  /* 0x0000001386167824 */ /* 0x000fe200078e02ff */
[----:B------:R-:W-:Y:S01]  /*2500*/  LOP3.LUT R38, R38, 0x3, RZ, 0xc0, !PT ;  /* 0x0000000326267812 */ /* 0x000fe200078ec0ff */
[----:B------:R-:W-:Y:S01]  /*2510*/  IMAD.X R29, R23, 0x1, R113, P5 ;  /* 0x00000001171d7824 */ /* 0x000fe200028e0671 */
[----:B------:R-:W-:Y:S02]  /*2520*/  LOP3.LUT R27, R27, 0xf00, RZ, 0xe2, !PT ;  /* 0x00000f001b1b7812 */ /* 0x000fe400078ee2ff */
[----:B------:R-:W-:Y:S02]  /*2530*/  IADD3 R36, PT, PT, R38, R37, R36 ;  /* 0x0000002526247210 */ /* 0x000fe40007ffe024 */
[----:B------:R-:W-:Y:S02]  /*2540*/  SHF.R.S32.HI R31, RZ, 0x1f, R22 ;  /* 0x0000001fff1f7819 */ /* 0x000fe40000011416 */
[----:B------:R-:W-:Y:S01]  /*2550*/  IADD3 R26, P5, PT, R22, R33, RZ ;  /* 0x00000021161a7210 */ /* 0x000fe20007fbe0ff */
[----:B------:R-:W-:Y:S01]  /*2560*/  IMAD R36, R36, 0x1000, R27 ;  /* 0x0000100024247824 */ /* 0x000fe200078e021b */
[----:B------:R-:W-:-:S02]  /*2570*/  PRMT R137, RZ, 0x7610, R137 ;  /* 0x00007610ff897816 */ /* 0x000fc40000000089 */
[----:B------:R-:W-:Y:S01]  /*2580*/  PRMT R144, RZ, 0x7610, R144 ;  /* 0x00007610ff907816 */ /* 0x000fe20000000090 */
[----:B------:R-:W-:Y:S01]  /*2590*/  IMAD.X R27, R31, 0x1, R113, P5 ;  /* 0x000000011f1b7824 */ /* 0x000fe200028e0671 */
[--C-:B------:R-:W-:Y:S01]  /*25a0*/  SHF.R.U32.HI R30, RZ, 0xb, R52.reuse ;  /* 0x0000000bff1e7819 */ /* 0x100fe20000011634 */
[----:B------:R-:W-:Y:S01]  /*25b0*/  IMAD R23, R134, 0x14, RZ ;  /* 0x0000001486177824 */ /* 0x000fe200078e02ff */
[----:B-1----:R-:W-:Y:S01]  /*25c0*/  SHF.R.U32.HI R24, RZ, 0xa, R52 ;  /* 0x0000000aff187819 */ /* 0x002fe20000011634 */
[----:B------:R0:W2:Y:S01]  /*25d0*/  @P4 LDG.E.U8 R137, desc[UR20][R28.64] ;  /* 0x000000141c894981 */ /* 0x0000a2000c1e1100 */
[----:B------:R-:W-:Y:S02]  /*25e0*/  LOP3.LUT P4, RZ, R30, 0x1, RZ, 0xc0, !PT ;  /* 0x000000011eff7812 */ /* 0x000fe4000788c0ff */
[----:B------:R-:W-:Y:S01]  /*25f0*/  SHF.R.S32.HI R25, RZ, 0x1f, R23 ;  /* 0x0000001fff197819 */ /* 0x000fe20000011417 */
[----:B------:R1:W2:Y:S01]  /*2600*/  @P0 LDG.E.U8 R144, desc[UR20][R26.64] ;  /* 0x000000141a900981 */ /* 0x0002a2000c1e1100 */
[----:B------:R-:W-:-:S02]  /*2610*/  IADD3 R30, P5, PT, R23, R33, RZ ;  /* 0x00000021171e7210 */ /* 0x000fc40007fbe0ff */
[----:B------:R-:W-:Y:S01]  /*2620*/  LOP3.LUT P0, RZ, R24, 0x1, RZ, 0xc0, !PT ;  /* 0x0000000118ff7812 */ /* 0x000fe2000780c0ff */
[----:B------:R-:W-:Y:S02]  /*2630*/  IMAD R24, R134, 0x15, RZ ;  /* 0x0000001586187824 */ /* 0x000fe400078e02ff */
[----:B------:R-:W-:Y:S01]  /*2640*/  IMAD.X R31, R25, 0x1, R113, P5 ;  /* 0x00000001191f7824 */ /* 0x000fe200028e0671 */
[----:B0-----:R-:W-:Y:S02]  /*2650*/  LOP3.LUT R29, R34, 0xff, RZ, 0xc0, !PT ;  /* 0x000000ff221d7812 */ /* 0x001fe400078ec0ff */
[----:B------:R-:W-:Y:S02]  /*2660*/  SHF.R.S32.HI R37, RZ, 0x1f, R24 ;  /* 0x0000001fff257819 */ /* 0x000fe40000011418 */
[----:B------:R-:W-:Y:S01]  /*2670*/  IADD3 R28, P5, PT, R24, R33, RZ ;  /* 0x00000021181c7210 */ /* 0x000fe20007fbe0ff */
[----:B------:R-:W-:Y:S01]  /*2680*/  IMAD.IADD R32, R32, 0x1, R29 ;  /* 0x0000000120207824 */ /* 0x000fe200078e021d */
        /* <DEDUP_REMOVED lines=12> */
[----:B------:R-:W-:Y:S01]  /*2750*/  IMAD R26, R134, 0x17, RZ ;  /* 0x00000017861a7824 */ /* 0x000fe200078e02ff */
[----:B------:R-:W-:Y:S01]  /*2760*/  PRMT R141, RZ, 0x7610, R141 ;  /* 0x00007610ff8d7816 */ /* 0x000fe2000000008d */
[----:B------:R-:W-:Y:S01]  /*2770*/  IMAD.X R35, R27, 0x1, R113, P5 ;  /* 0x000000011b237824 */ /* 0x000fe200028e0671 */
[----:B0-----:R-:W-:Y:S02]  /*2780*/  LOP3.LUT R31, R44, 0xff, RZ, 0xc0, !PT ;  /* 0x000000ff2c1f7812 */ /* 0x001fe400078ec0ff */
[----:B------:R-:W-:Y:S02]  /*2790*/  SHF.R.S32.HI R41, RZ, 0x1f, R26 ;  /* 0x0000001fff297819 */ /* 0x000fe4000001141a */
[----:B------:R-:W-:Y:S01]  /*27a0*/  IADD3 R30, P5, PT, R26, R33, RZ ;  /* 0x000000211a1e7210 */ /* 0x000fe20007fbe0ff */
[----:B------:R-:W-:Y:S01]  /*27b0*/  IMAD.IADD R39, R36, 0x1, R31 ;  /* 0x0000000124277824 */ /* 0x000fe200078e021f */
[----:B------:R-:W-:Y:S01]  /*27c0*/  SHF.R.U32.HI R37, RZ, 0x7, R52 ;  /* 0x00000007ff257819 */ /* 0x000fe20000011634 */
[----:B------:R-:W-:Y:S01]  /*27d0*/  IMAD R27, R134, 0x18, RZ ;  /* 0x00000018861b7824 */ /* 0x000fe200078e02ff */
[----:B------:R-:W-:Y:S01]  /*27e0*/  PRMT R148, RZ, 0x7610, R148 ;  /* 0x00007610ff947816 */ /* 0x000fe20000000094 */
[----:B------:R-:W-:Y:S01]  /*27f0*/  IMAD.X R31, R41, 0x1, R113, P5 ;  /* 0x00000001291f7824 */ /* 0x000fe200028e0671 */
[----:B------:R0:W2:Y:S01]  /*2800*/  @P4 LDG.E.U8 R141, desc[UR20][R34.64] ;  /* 0x00000014228d4981 */ /* 0x0000a2000c1e1100 */
[----:B------:R-:W-:-:S02]  /*2810*/  LOP3.LUT P4, RZ, R37, 0x1, RZ, 0xc0, !PT ;  /* 0x0000000125ff7812 */ /* 0x000fc4000788c0ff */
[----:B-1----:R-:W-:Y:S01]  /*2820*/  SHF.R.U32.HI R28, RZ, 0x6, R52 ;  /* 0x00000006ff1c7819 */ /* 0x002fe20000011634 */
[----:B------:R1:W2:Y:S01]  /*2830*/  @P0 LDG.E.U8 R148, desc[UR20][R30.64] ;  /* 0x000000141e940981 */ /* 0x0002a2000c1e1100 */
[----:B------:R-:W-:Y:S02]  /*2840*/  SHF.R.S32.HI R29, RZ, 0x1f, R27 ;  /* 0x0000001fff1d7819 */ /* 0x000fe4000001141b */
[----:B------:R-:W-:Y:S02]  /*2850*/  IADD3 R36, P5, PT, R27, R33, RZ ;  /* 0x000000211b247210 */ /* 0x000fe40007fbe0ff */
[----:B------:R-:W-:Y:S01]  /*2860*/  LOP3.LUT P0, RZ, R28, 0x1, RZ, 0xc0, !PT ;  /* 0x000000011cff7812 */ /* 0x000fe2000780c0ff */
[----:B------:R-:W-:Y:S01]  /*2870*/  IMAD R28, R134, 0x19, RZ ;  /* 0x00000019861c7824 */ /* 0x000fe200078e02ff */
[----:B------:R-:W-:Y:S01]  /*2880*/  PRMT R150, RZ, 0x7610, R150 ;  /* 0x00007610ff967816 */ /* 0x000fe20000000096 */
[----:B------:R-:W-:Y:S01]  /*2890*/  IMAD.X R37, R29, 0x1, R113, P5 ;  /* 0x000000011d257824 */ /* 0x000fe200028e0671 */
[----:B0-----:R-:W-:-:S02]  /*28a0*/  SHF.R.U32.HI R35, RZ, 0x5, R52 ;  /* 0x00000005ff237819 */ /* 0x001fc40000011634 */
[----:B------:R-:W-:Y:S02]  /*28b0*/  SHF.R.S32.HI R41, RZ, 0x1f, R28 ;  /* 0x0000001fff297819 */ /* 0x000fe4000001141c */
[-C--:B------:R-:W-:Y:S01]  /*28c0*/  IADD3 R34, P5, PT, R28, R33.reuse, RZ ;  /* 0x000000211c227210 */ /* 0x080fe20007fbe0ff */
[----:B------:R0:W2:Y:S01]  /*28d0*/  @P4 LDG.E.U8 R150, desc[UR20][R36.64] ;  /* 0x0000001424964981 */ /* 0x0000a2000c1e1100 */
[----:B------:R-:W-:Y:S01]  /*28e0*/  IMAD R29, R134, 0x1a, RZ ;  /* 0x0000001a861d7824 */ /* 0x000fe200078e02ff */
[----:B------:R-:W-:Y:S02]  /*28f0*/  LOP3.LUT P4, RZ, R35, 0x1, RZ, 0xc0, !PT ;  /* 0x0000000123ff7812 */ /* 0x000fe4000788c0ff */
[----:B------:R-:W-:Y:S01]  /*2900*/  PRMT R152, RZ, 0x7610, R152 ;  /* 0x00007610ff987816 */ /* 0x000fe20000000098 */
[----:B------:R-:W-:Y:S01]  /*2910*/  IMAD.X R35, R41, 0x1, R113, P5 ;  /* 0x0000000129237824 */ /* 0x000fe200028e0671 */
[----:B------:R-:W-:Y:S02]  /*2920*/  PRMT R104, R32, 0x5410, R39 ;  /* 0x0000541020687816 */ /* 0x000fe40000000027 */
[----:B-1----:R-:W-:Y:S01]  /*2930*/  SHF.R.U32.HI R31, RZ, 0x4, R52 ;  /* 0x00000004ff1f7819 */ /* 0x002fe20000011634 */
[----:B------:R-:W-:Y:S01]  /*2940*/  IMAD R30, R134, 0x1b, RZ ;  /* 0x0000001b861e7824 */ /* 0x000fe200078e02ff */
[----:B------:R-:W-:Y:S01]  /*2950*/  SHF.R.S32.HI R39, RZ, 0x1f, R29 ;  /* 0x0000001fff277819 */ /* 0x000fe2000001141d */
[----:B------:R1:W2:Y:S01]  /*2960*/  @P0 LDG.E.U8 R152, desc[UR20][R34.64] ;  /* 0x0000001422980981 */ /* 0x0002a2000c1e1100 */
[----:B------:R-:W-:-:S02]  /*2970*/  IADD3 R38, P5, PT, R29, R33, RZ ;  /* 0x000000211d267210 */ /* 0x000fc40007fbe0ff */
[----:B------:R-:W-:Y:S02]  /*2980*/  LOP3.LUT P0, RZ, R31, 0x1, RZ, 0xc0, !PT ;  /* 0x000000011fff7812 */ /* 0x000fe4000780c0ff */
[----:B------:R-:W-:Y:S01]  /*2990*/  PRMT R143, RZ, 0x7610, R143 ;  /* 0x00007610ff8f7816 */ /* 0x000fe2000000008f */
[--C-:B------:R-:W-:Y:S01]  /*29a0*/  IMAD.X R39, R39, 0x1, R113.reuse, P5 ;  /* 0x0000000127277824 */ /* 0x100fe200028e0671 */
[----:B0-----:R-:W-:Y:S02]  /*29b0*/  SHF.R.S32.HI R37, RZ, 0x1f, R30 ;  /* 0x0000001fff257819 */ /* 0x001fe4000001141e */
[----:B------:R-:W-:Y:S01]  /*29c0*/  IADD3 R36, P5, PT, R30, R33, RZ ;  /* 0x000000211e247210 */ /* 0x000fe20007fbe0ff */
[----:B------:R-:W-:Y:S01]  /*29d0*/  IMAD R31, R134, 0x1c, RZ ;  /* 0x0000001c861f7824 */ /* 0x000fe200078e02ff */
[----:B------:R-:W-:Y:S01]  /*29e0*/  SHF.R.U32.HI R32, RZ, 0x3, R52 ;  /* 0x00000003ff207819 */ /* 0x000fe20000011634 */
[----:B------:R0:W2:Y:S01]  /*29f0*/  @P4 LDG.E.U8 R143, desc[UR20][R38.64] ;  /* 0x00000014268f4981 */ /* 0x0000a2000c1e1100 */
[----:B------:R-:W-:Y:S01]  /*2a00*/  PRMT R154, RZ, 0x7610, R154 ;  /* 0x00007610ff9a7816 */ /* 0x000fe2000000009a */
[----:B------:R-:W-:Y:S01]  /*2a10*/  IMAD.X R37, R37, 0x1, R113, P5 ;  /* 0x0000000125257824 */ /* 0x000fe200028e0671 */
[----:B------:R-:W-:Y:S01]  /*2a20*/  LOP3.LUT P4, RZ, R32, 0x1, RZ, 0xc0, !PT ;  /* 0x0000000120ff7812 */ /* 0x000fe2000788c0ff */
[----:B------:R-:W-:Y:S01]  /*2a30*/  IMAD R32, R134, 0x1d, RZ ;  /* 0x0000001d86207824 */ /* 0x000fe200078e02ff */
[----:B------:R-:W-:-:S02]  /*2a40*/  SHF.R.S32.HI R41, RZ, 0x1f, R31 ;  /* 0x0000001fff297819 */ /* 0x000fc4000001141f */
[----:B-1----:R-:W-:Y:S01]  /*2a50*/  SHF.R.U32.HI R35, RZ, 0x2, R52 ;  /* 0x00000002ff237819 */ /* 0x002fe20000011634 */
[----:B------:R1:W2:Y:S01]  /*2a60*/  @P0 LDG.E.U8 R154, desc[UR20][R36.64] ;  /* 0x00000014249a0981 */ /* 0x0002a2000c1e1100 */
[-C--:B------:R-:W-:Y:S02]  /*2a70*/  IADD3 R34, P5, PT, R31, R33.reuse, RZ ;  /* 0x000000211f227210 */ /* 0x080fe40007fbe0ff */
[----:B------:R-:W-:Y:S02]  /*2a80*/  LOP3.LUT P0, RZ, R35, 0x1, RZ, 0xc0, !PT ;  /* 0x0000000123ff7812 */ /* 0x000fe4000780c0ff */
[----:B0-----:R-:W-:Y:S01]  /*2a90*/  SHF.R.S32.HI R39, RZ, 0x1f, R32 ;  /* 0x0000001fff277819 */ /* 0x001fe20000011420 */
[----:B------:R-:W-:Y:S01]  /*2aa0*/  IMAD.X R35, R41, 0x1, R113, P5 ;  /* 0x0000000129237824 */ /* 0x000fe200028e0671 */
[----:B------:R-:W-:Y:S02]  /*2ab0*/  IADD3 R38, P5, PT, R32, R33, RZ ;  /* 0x0000002120267210 */ /* 0x000fe40007fbe0ff */
[----:B------:R-:W-:-:S02]  /*2ac0*/  PRMT R145, RZ, 0x7610, R145 ;  /* 0x00007610ff917816 */ /* 0x000fc40000000091 */
[----:B------:R-:W-:Y:S01]  /*2ad0*/  PRMT R158, RZ, 0x7610, R158 ;  /* 0x00007610ff9e7816 */ /* 0x000fe2000000009e */
[----:B------:R-:W-:Y:S01]  /*2ae0*/  IMAD.X R39, R39, 0x1, R113, P5 ;  /* 0x0000000127277824 */ /* 0x000fe200028e0671 */
[----:B------:R-:W-:Y:S01]  /*2af0*/  PRMT R156, RZ, 0x7610, R156 ;  /* 0x00007610ff9c7816 */ /* 0x000fe2000000009c */
[----:B------:R-:W-:Y:S01]  /*2b00*/  IMAD.SHL.U32 R33, R134, 0x20, RZ ;  /* 0x0000002086217824 */ /* 0x000fe200078e00ff */
[----:B------:R-:W-:Y:S01]  /*2b10*/  IADD3 R112, P5, PT, R122, UR16, RZ ;  /* 0x000000107a707c10 */ /* 0x000fe2000ffbe0ff */
[----:B------:R0:W2:Y:S01]  /*2b20*/  @P4 LDG.E.U8 R145, desc[UR20][R34.64] ;  /* 0x0000001422914981 */ /* 0x0000a2000c1e1100 */
[C---:B------:R-:W-:Y:S02]  /*2b30*/  SHF.R.U64 R40, R104.reuse, 0x1f, RZ ;  /* 0x0000001f68287819 */ /* 0x040fe400000012ff */
[----:B-1----:R-:W-:Y:S01]  /*2b40*/  SHF.R.U64 R36, R104, 0x17, RZ ;  /* 0x0000001768247819 */ /* 0x002fe200000012ff */
[----:B------:R-:W2:Y:S01]  /*2b50*/  @!P6 LDG.E.U8 R158, desc[UR20][R112.64] ;  /* 0x00000014709ee981 */ /* 0x000ea2000c1e1100 */
[----:B------:R-:W-:-:S02]  /*2b60*/  LOP3.LUT P4, RZ, R40, 0x1, RZ, 0xc0, !PT ;  /* 0x0000000128ff7812 */ /* 0x000fc4000788c0ff */
[----:B------:R-:W-:Y:S01]  /*2b70*/  IADD3.X R151, PT, PT, R123, UR17, RZ, P5, !PT ;  /* 0x000000117b977c10 */ /* 0x000fe2000affe4ff */
[----:B------:R1:W2:Y:S01]  /*2b80*/  @P0 LDG.E.U8 R156, desc[UR20][R38.64] ;  /* 0x00000014269c0981 */ /* 0x0002a2000c1e1100 */
[----:B------:R-:W-:Y:S01]  /*2b90*/  IADD3 R40, P6, PT, R33, R112, RZ ;  /* 0x0000007021287210 */ /* 0x000fe20007fde0ff */
[----:B0-----:R-:W-:Y:S01]  /*2ba0*/  IMAD R35, R134, 0x28, RZ ;  /* 0x0000002886237824 */ /* 0x001fe200078e02ff */
[----:B------:R-:W-:Y:S02]  /*2bb0*/  SHF.R.S32.HI R34, RZ, 0x1f, R33 ;  /* 0x0000001fff227819 */ /* 0x000fe40000011421 */
[----:B------:R-:W-:Y:S02]  /*2bc0*/  LOP3.LUT P0, RZ, R36, 0x1, RZ, 0xc0, !PT ;  /* 0x0000000124ff7812 */ /* 0x000fe4000780c0ff */
[----:B------:R-:W-:Y:S01]  /*2bd0*/  SHF.R.U64 R36, R104, 0x7, RZ ;  /* 0x0000000768247819 */ /* 0x000fe200000012ff */
[----:B------:R-:W-:Y:S01]  /*2be0*/  IMAD.X R41, R34, 0x1, R151, P6 ;  /* 0x0000000122297824 */ /* 0x000fe200030e0697 */
[----:B------:R-:W-:-:S02]  /*2bf0*/  SHF.R.S32.HI R37, RZ, 0x1f, R35 ;  /* 0x0000001fff257819 */ /* 0x000fc40000011423 */
[----:B------:R-:W-:Y:S01]  /*2c00*/  LOP3.LUT P5, RZ, R36, 0x1, RZ, 0xc0, !PT ;  /* 0x0000000124ff7812 */ /* 0x000fe200078ac0ff */
[C---:B------:R-:W-:Y:S01]  /*2c10*/  IMAD R36, R134.reuse, 0x38, RZ ;  /* 0x0000003886247824 */ /* 0x040fe200078e02ff */
[-C--:B------:R-:W-:Y:S02]  /*2c20*/  IADD3 R42, P6, PT, R35, R112.reuse, RZ ;  /* 0x00000070232a7210 */ /* 0x080fe40007fde0ff */
[----:B------:R-:W-:Y:S02]  /*2c30*/  PRMT R160, RZ, 0x7610, R160 ;  /* 0x00007610ffa07816 */ /* 0x000fe400000000a0 */
[----:B------:R-:W-:Y:S01]  /*2c40*/  PRMT R162, RZ, 0x7610, R162 ;  /* 0x00007610ffa27816 */ /* 0x000fe200000000a2 */
[----:B------:R-:W-:Y:S01]  /*2c50*/  IMAD.X R43, R37, 0x1, R151, P6 ;  /* 0x00000001252b7824 */ /* 0x000fe200030e0697 */
[----:B------:R-:W-:Y:S02]  /*2c60*/  SHF.R.U32.HI R52, RZ, 0x1, R52 ;  /* 0x00000001ff347819 */ /* 0x000fe40000011634 */
[----:B-1----:R-:W-:Y:S01]  /*2c70*/  SHF.R.S32.HI R38, RZ, 0x1f, R36 ;  /* 0x0000001fff267819 */ /* 0x002fe20000011424 */
[----:B------:R-:W-:Y:S01]  /*2c80*/  IMAD R39, R134, 0x1e, RZ ;  /* 0x0000001e86277824 */ /* 0x000fe200078e02ff */
[----:B------:R-:W-:Y:S01]  /*2c90*/  IADD3 R44, P6, PT, R36, R112, RZ ;  /* 0x00000070242c7210 */ /* 0x000fe20007fde0ff */
[----:B------:R0:W2:Y:S01]  /*2ca0*/  @P4 LDG.E.U8 R160, desc[UR20][R40.64] ;  /* 0x0000001428a04981 */ /* 0x0000a2000c1e1100 */
[----:B------:R-:W-:-:S02]  /*2cb0*/  SHF.R.U64 R46, R104, 0x1e, RZ ;  /* 0x0000001e682e7819 */ /* 0x000fc400000012ff */
[----:B------:R-:W-:Y:S01]  /*2cc0*/  LOP3.LUT P4, RZ, R52, 0x1, RZ, 0xc0, !PT ;  /* 0x0000000134ff7812 */ /* 0x000fe2000788c0ff */
[----:B------:R-:W-:Y:S01]  /*2cd0*/  IMAD.X R45, R38, 0x1, R151, P6 ;  /* 0x00000001262d7824 */ /* 0x000fe200030e0697 */
[----:B------:R-:W-:Y:S01]  /*2ce0*/  PRMT R164, RZ, 0x7610, R164 ;  /* 0x00007610ffa47816 */ /* 0x000fe200000000a4 */
[----:B------:R1:W2:Y:S01]  /*2cf0*/  @P0 LDG.E.U8 R162, desc[UR20][R42.64] ;  /* 0x000000142aa20981 */ /* 0x0002a2000c1e1100 */
[----:B------:R-:W-:Y:S02]  /*2d00*/  LOP3.LUT P0, RZ, R46, 0x1, RZ, 0xc0, !PT ;  /* 0x000000012eff7812 */ /* 0x000fe4000780c0ff */
[----:B------:R-:W-:Y:S02]  /*2d10*/  SHF.R.U64 R47, R104, 0x1d, RZ ;  /* 0x0000001d682f7819 */ /* 0x000fe400000012ff */
[----:B0-----:R-:W-:Y:S01]  /*2d20*/  SHF.R.S32.HI R40, RZ, 0x1f, R39 ;  /* 0x0000001fff287819 */ /* 0x001fe20000011427 */
[----:B------:R-:W-:Y:S01]  /*2d30*/  IMAD R41, R134, 0x21, RZ ;  /* 0x0000002186297824 */ /* 0x000fe200078e02ff */
[----:B------:R-:W-:Y:S01]  /*2d40*/  IADD3 R46, P6, PT, R39, R112, RZ ;  /* 0x00000070272e7210 */ /* 0x000fe20007fde0ff */
[----:B------:R0:W2:Y:S01]  /*2d50*/  @P5 LDG.E.U8 R164, desc[UR20][R44.64] ;  /* 0x000000142ca45981 */ /* 0x0000a2000c1e1100 */
[----:B------:R-:W-:-:S02]  /*2d60*/  LOP3.LUT P5, RZ, R47, 0x1, RZ, 0xc0, !PT ;  /* 0x000000012fff7812 */ /* 0x000fc400078ac0ff */
[----:B------:R-:W-:Y:S01]  /*2d70*/  PRMT R147, RZ, 0x7610, R147 ;  /* 0x00007610ff937816 */ /* 0x000fe20000000093 */
[----:B------:R-:W-:Y:S01]  /*2d80*/  IMAD.X R47, R40, 0x1, R151, P6 ;  /* 0x00000001282f7824 */ /* 0x000fe200030e0697 */
[----:B-1----:R-:W-:Y:S01]  /*2d90*/  SHF.R.S32.HI R43, RZ, 0x1f, R41 ;  /* 0x0000001fff2b7819 */ /* 0x002fe20000011429 */
[----:B------:R-:W-:Y:S01]  /*2da0*/  IMAD R42, R134, 0x22, RZ ;  /* 0x00000022862a7824 */ /* 0x000fe200078e02ff */
[----:B------:R-:W-:Y:S02]  /*2db0*/  SHF.R.U64 R49, R104, 0x1c, RZ ;  /* 0x0000001c68317819 */ /* 0x000fe400000012ff */
[----:B------:R-:W-:Y:S01]  /*2dc0*/  IADD3 R48, P6, PT, R41, R112, RZ ;  /* 0x0000007029307210 */ /* 0x000fe20007fde0ff */
[----:B------:R1:W2:Y:S01]  /*2dd0*/  @P4 LDG.E.U8 R147, desc[UR20][R46.64] ;  /* 0x000000142e934981 */ /* 0x0002a2000c1e1100 */
[----:B------:R-:W-:Y:S02]  /*2de0*/  LOP3.LUT P4, RZ, R49, 0x1, RZ, 0xc0, !PT ;  /* 0x0000000131ff7812 */ /* 0x000fe4000788c0ff */
[----:B------:R-:W-:Y:S01]  /*2df0*/  PRMT R166, RZ, 0x7610, R166 ;  /* 0x00007610ffa67816 */ /* 0x000fe200000000a6 */
[----:B------:R-:W-:Y:S01]  /*2e00*/  IMAD.X R49, R43, 0x1, R151, P6 ;  /* 0x000000012b317824 */ /* 0x000fe200030e0697 */
[----:B0-----:R-:W-:-:S02]  /*2e10*/  SHF.R.S32.HI R44, RZ, 0x1f, R42 ;  /* 0x0000001fff2c7819 */ /* 0x001fc4000001142a */
[-C--:B------:R-:W-:Y:S01]  /*2e20*/  IADD3 R50, P6, PT, R42, R112.reuse, RZ ;  /* 0x000000702a327210 */ /* 0x080fe20007fde0ff */
[----:B------:R-:W-:Y:S01]  /*2e30*/  IMAD R45, R134, 0x23, RZ ;  /* 0x00000023862d7824 */ /* 0x000fe200078e02ff */
[----:B------:R-:W-:Y:S01]  /*2e40*/  SHF.R.U64 R52, R104, 0x1b, RZ ;  /* 0x0000001b68347819 */ /* 0x000fe200000012ff */
[----:B------:R0:W2:Y:S01]  /*2e50*/  @P0 LDG.E.U8 R166, desc[UR20][R48.64] ;  /* 0x0000001430a60981 */ /* 0x0000a2000c1e1100 */
[----:B------:R-:W-:Y:S01]  /*2e60*/  PRMT R149, RZ, 0x7610, R149 ;  /* 0x00007610ff957816 */ /* 0x000fe20000000095 */
[----:B------:R-:W-:Y:S01]  /*2e70*/  IMAD.X R51, R44, 0x1, R151, P6 ;  /* 0x000000012c337824 */ /* 0x000fe200030e0697 */
[----:B------:R-:W-:Y:S02]  /*2e80*/  LOP3.LUT P0, RZ, R52, 0x1, RZ, 0xc0, !PT ;  /* 0x0000000134ff7812 */ /* 0x000fe4000780c0ff */
[----:B------:R-:W-:Y:S02]  /*2e90*/  SHF.R.U64 R53, R104, 0x1a, RZ ;  /* 0x0000001a68357819 */ /* 0x000fe400000012ff */
[----:B-1----:R-:W-:Y:S01]  /*2ea0*/  SHF.R.S32.HI R46, RZ, 0x1f, R45 ;  /* 0x0000001fff2e7819 */ /* 0x002fe2000001142d */
[----:B------:R-:W-:Y:S01]  /*2eb0*/  IMAD R47, R134, 0x24, RZ ;  /* 0x00000024862f7824 */ /* 0x000fe200078e02ff */
[----:B------:R-:W-:Y:S01]  /*2ec0*/  IADD3 R52, P6, PT, R45, R112, RZ ;  /* 0x000000702d347210 */ /* 0x000fe20007fde0ff */
[----:B------:R1:W2:Y:S01]  /*2ed0*/  @P5 LDG.E.U8 R149, desc[UR20][R50.64] ;  /* 0x0000001432955981 */ /* 0x0002a2000c1e1100 */
[----:B------:R-:W-:-:S02]  /*2ee0*/  LOP3.LUT P5, RZ, R53, 0x1, RZ, 0xc0, !PT ;  /* 0x0000000135ff7812 */ /* 0x000fc400078ac0ff */
[----:B------:R-:W-:Y:S01]  /*2ef0*/  PRMT R168, RZ, 0x7610, R168 ;  /* 0x00007610ffa87816 */ /* 0x000fe200000000a8 */
[----:B------:R-:W-:Y:S01]  /*2f00*/  IMAD.X R53, R46, 0x1, R151, P6 ;  /* 0x000000012e357824 */ /* 0x000fe200030e0697 */
[----:B0-----:R-:W-:Y:S01]  /*2f10*/  SHF.R.S32.HI R49, RZ, 0x1f, R47 ;  /* 0x0000001fff317819 */ /* 0x001fe2000001142f */
[----:B------:R-:W-:Y:S01]  /*2f20*/  IMAD R48, R134, 0x25, RZ ;  /* 0x0000002586307824 */ /* 0x000fe200078e02ff */
[----:B------:R-:W-:Y:S02]  /*2f30*/  SHF.R.U64 R55, R104, 0x19, RZ ;  /* 0x0000001968377819 */ /* 0x000fe400000012ff */
[----:B------:R-:W-:Y:S01]  /*2f40*/  IADD3 R54, P6, PT, R47, R112, RZ ;  /* 0x000000702f367210 */ /* 0x000fe20007fde0ff */
[----:B------:R0:W2:Y:S01]  /*2f50*/  @P4 LDG.E.U8 R168, desc[UR20][R52.64] ;  /* 0x0000001434a84981 */ /* 0x0000a2000c1e1100 */
[----:B------:R-:W-:Y:S02]  /*2f60*/  LOP3.LUT P4, RZ, R55, 0x1, RZ, 0xc0, !PT ;  /* 0x0000000137ff7812 */ /* 0x000fe4000788c0ff */
[----:B------:R-:W-:Y:S01]  /*2f70*/  PRMT R153, RZ, 0x7610, R153 ;  /* 0x00007610ff997816 */ /* 0x000fe20000000099 */
[----:B------:R-:W-:Y:S01]  /*2f80*/  IMAD.X R55, R49, 0x1, R151, P6 ;  /* 0x0000000131377824 */ /* 0x000fe200030e0697 */
[----:B-1----:R-:W-:-:S02]  /*2f90*/  SHF.R.S32.HI R50, RZ, 0x1f, R48 ;  /* 0x0000001fff327819 */ /* 0x002fc40000011430 */
        /* <DEDUP_REMOVED lines=43> */
[----:B------:R0:W3:Y:S01]  /*3250*/  @P4 LDG.E.U8 R159, desc[UR20][R64.64] ;  /* 0x00000014409f4981 */ /* 0x0000e2000c1e1100 */
[----:B------:R-:W-:Y:S02]  /*3260*/  LOP3.LUT P4, RZ, R67, 0x1, RZ, 0xc0, !PT ;  /* 0x0000000143ff7812 */ /* 0x000fe4000788c0ff */
[----:B------:R-:W-:Y:S01]  /*3270*/  PRMT R176, RZ, 0x7610, R176 ;  /* 0x00007610ffb07816 */ /* 0x000fe200000000b0 */
[----:B------:R-:W-:Y:S01]  /*3280*/  IMAD.X R67, R61, 0x1, R151, P6 ;  /* 0x000000013d437824 */ /* 0x000fe200030e0697 */
[----:B-1----:R-:W-:-:S02]  /*3290*/  SHF.R.S32.HI R62, RZ, 0x1f, R60 ;  /* 0x0000001fff3e7819 */ /* 0x002fc4000001143c */
[-C--:B------:R-:W-:Y:S01]  /*32a0*/  IADD3 R68, P6, PT, R60, R112.reuse, RZ ;  /* 0x000000703c447210 */ /* 0x080fe20007fde0ff */
[----:B------:R-:W-:Y:S01]  /*32b0*/  IMAD R63, R134, 0x2d, RZ ;  /* 0x0000002d863f7824 */ /* 0x000fe200078e02ff */
[----:B------:R-:W-:Y:S01]  /*32c0*/  SHF.R.U64 R70, R104, 0x11, RZ ;  /* 0x0000001168467819 */ /* 0x000fe200000012ff */
[----:B------:R1:W3:Y:S01]  /*32d0*/  @P0 LDG.E.U8 R176, desc[UR20][R66.64] ;  /* 0x0000001442b00981 */ /* 0x0002e2000c1e1100 */
[----:B------:R-:W-:Y:S01]  /*32e0*/  PRMT R157, RZ, 0x7610, R157 ;  /* 0x00007610ff9d7816 */ /* 0x000fe2000000009d */
[----:B------:R-:W-:Y:S01]  /*32f0*/  IMAD.X R69, R62, 0x1, R151, P6 ;  /* 0x000000013e457824 */ /* 0x000fe200030e0697 */
[----:B------:R-:W-:Y:S02]  /*3300*/  LOP3.LUT P0, RZ, R70, 0x1, RZ, 0xc0, !PT ;  /* 0x0000000146ff7812 */ /* 0x000fe4000780c0ff */
[----:B------:R-:W-:Y:S02]  /*3310*/  SHF.R.U64 R71, R104, 0x10, RZ ;  /* 0x0000001068477819 */ /* 0x000fe400000012ff */
[----:B0-----:R-:W-:Y:S01]  /*3320*/  SHF.R.S32.HI R64, RZ, 0x1f, R63 ;  /* 0x0000001fff407819 */ /* 0x001fe2000001143f */
[----:B------:R-:W-:Y:S01]  /*3330*/  IMAD R65, R134, 0x2e, RZ ;  /* 0x0000002e86417824 */ /* 0x000fe200078e02ff */
[----:B------:R-:W-:Y:S01]  /*3340*/  IADD3 R70, P6, PT, R63, R112, RZ ;  /* 0x000000703f467210 */ /* 0x000fe20007fde0ff */
[----:B------:R0:W3:Y:S01]  /*3350*/  @P5 LDG.E.U8 R157, desc[UR20][R68.64] ;  /* 0x00000014449d5981 */ /* 0x0000e2000c1e1100 */
[----:B------:R-:W-:-:S02]  /*3360*/  LOP3.LUT P5, RZ, R71, 0x1, RZ, 0xc0, !PT ;  /* 0x0000000147ff7812 */ /* 0x000fc400078ac0ff */
[----:B------:R-:W-:Y:S01]  /*3370*/  PRMT R178, RZ, 0x7610, R178 ;  /* 0x00007610ffb27816 */ /* 0x000fe200000000b2 */
[----:B------:R-:W-:Y:S01]  /*3380*/  IMAD.X R71, R64, 0x1, R151, P6 ;  /* 0x0000000140477824 */ /* 0x000fe200030e0697 */
[----:B-1----:R-:W-:Y:S01]  /*3390*/  SHF.R.S32.HI R67, RZ, 0x1f, R65 ;  /* 0x0000001fff437819 */ /* 0x002fe20000011441 */
[----:B------:R-:W-:Y:S01]  /*33a0*/  IMAD R66, R134, 0x2f, RZ ;  /* 0x0000002f86427824 */ /* 0x000fe200078e02ff */
[----:B------:R-:W-:Y:S02]  /*33b0*/  SHF.R.U64 R73, R104, 0xe, RZ ;  /* 0x0000000e68497819 */ /* 0x000fe400000012ff */
[----:B------:R-:W-:Y:S01]  /*33c0*/  IADD3 R72, P6, PT, R65, R112, RZ ;  /* 0x0000007041487210 */ /* 0x000fe20007fde0ff */
[----:B------:R1:W3:Y:S01]  /*33d0*/  @P4 LDG.E.U8 R178, desc[UR20][R70.64] ;  /* 0x0000001446b24981 */ /* 0x0002e2000c1e1100 */
[----:B------:R-:W-:Y:S02]  /*33e0*/  LOP3.LUT P4, RZ, R73, 0x1, RZ, 0xc0, !PT ;  /* 0x0000000149ff7812 */ /* 0x000fe4000788c0ff */
[----:B------:R-:W-:Y:S01]  /*33f0*/  PRMT R161, RZ, 0x7610, R161 ;  /* 0x00007610ffa17816 */ /* 0x000fe200000000a1 */
[----:B------:R-:W-:Y:S01]  /*3400*/  IMAD.X R73, R67, 0x1, R151, P6 ;  /* 0x0000000143497824 */ /* 0x000fe200030e0697 */
[----:B0-----:R-:W-:-:S02]  /*3410*/  SHF.R.S32.HI R68, RZ, 0x1f, R66 ;  /* 0x0000001fff447819 */ /* 0x001fc40000011442 */
        /* <DEDUP_REMOVED lines=8> */
[----:B-1----:R-:W-:Y:S01]  /*34a0*/  SHF.R.S32.HI R70, RZ, 0x1f, R69 ;  /* 0x0000001fff467819 */ /* 0x002fe20000011445 */
[----:B------:R-:W-:Y:S01]  /*34b0*/  IMAD R71, R134, 0x32, RZ ;  /* 0x0000003286477824 */ /* 0x000fe200078e02ff */
[----:B------:R-:W-:Y:S01]  /*34c0*/  IADD3 R76, P6, PT, R69, R112, RZ ;  /* 0x00000070454c7210 */ /* 0x000fe20007fde0ff */
[----:B------:R1:W3:Y:S01]  /*34d0*/  @P5 LDG.E.U8 R180, desc[UR20][R74.64] ;  /* 0x000000144ab45981 */ /* 0x0002e2000c1e1100 */
        /* <DEDUP_REMOVED lines=30> */
[-C--:B------:R-:W-:Y:S01]  /*36c0*/  IADD3 R84, P6, PT, R77, R112.reuse, RZ ;  /* 0x000000704d547210 */ /* 0x080fe20007fde0ff */
[----:B------:R1:W3:Y:S01]  /*36d0*/  @P4 LDG.E.U8 R165, desc[UR20][R82.64] ;  /* 0x0000001452a54981 */ /* 0x0002e2000c1e1100 */
[----:B------:R-:W-:Y:S02]  /*36e0*/  LOP3.LUT P4, RZ, R85, 0x1, RZ, 0xc0, !PT ;  /* 0x0000000155ff7812 */ /* 0x000fe4000788c0ff */
[----:B0-----:R-:W-:Y:S01]  /*36f0*/  SHF.R.S32.HI R80, RZ, 0x1f, R78 ;  /* 0x0000001fff507819 */ /* 0x001fe2000001144e */
[----:B------:R-:W-:Y:S01]  /*3700*/  IMAD.X R85, R79, 0x1, R151, P6 ;  /* 0x000000014f557824 */ /* 0x000fe200030e0697 */
[----:B------:R-:W-:-:S02]  /*3710*/  IADD3 R86, P6, PT, R78, R112, RZ ;  /* 0x000000704e567210 */ /* 0x000fc40007fde0ff */
[----:B------:R-:W-:Y:S02]  /*3720*/  PRMT R190, RZ, 0x7610, R190 ;  /* 0x00007610ffbe7816 */ /* 0x000fe400000000be */
[----:B------:R-:W-:Y:S01]  /*3730*/  PRMT R167, RZ, 0x7610, R167 ;  /* 0x00007610ffa77816 */ /* 0x000fe200000000a7 */
[----:B------:R-:W-:Y:S01]  /*3740*/  IMAD.X R87, R80, 0x1, R151, P6 ;  /* 0x0000000150577824 */ /* 0x000fe200030e0697 */
[----:B------:R-:W-:Y:S01]  /*3750*/  SHF.R.U64 R88, R104, 0x6, RZ ;  /* 0x0000000668587819 */ /* 0x000fe200000012ff */
[----:B------:R-:W-:Y:S01]  /*3760*/  IMAD R81, R134, 0x37, RZ ;  /* 0x0000003786517824 */ /* 0x000fe200078e02ff */
[----:B------:R0:W3:Y:S01]  /*3770*/  @P0 LDG.E.U8 R190, desc[UR20][R84.64] ;  /* 0x0000001454be0981 */ /* 0x0000e2000c1e1100 */
[----:B------:R-:W-:Y:S02]  /*3780*/  SHF.R.U64 R89, R104, 0x5, RZ ;  /* 0x0000000568597819 */ /* 0x000fe400000012ff */
[----:B------:R-:W-:Y:S01]  /*3790*/  LOP3.LUT P0, RZ, R88, 0x1, RZ, 0xc0, !PT ;  /* 0x0000000158ff7812 */ /* 0x000fe2000780c0ff */
[----:B------:R4:W3:Y:S01]  /*37a0*/  @P5 LDG.E.U8 R167, desc[UR20][R86.64] ;  /* 0x0000001456a75981 */ /* 0x0008e2000c1e1100 */
[----:B-1----:R-:W-:Y:S01]  /*37b0*/  SHF.R.S32.HI R82, RZ, 0x1f, R81 ;  /* 0x0000001fff527819 */ /* 0x002fe20000011451 */
[----:B------:R-:W-:Y:S01]  /*37c0*/  IMAD R83, R134, 0x39, RZ ;  /* 0x0000003986537824 */ /* 0x000fe200078e02ff */
[----:B------:R-:W-:-:S02]  /*37d0*/  IADD3 R88, P5, PT, R81, R112, RZ ;  /* 0x0000007051587210 */ /* 0x000fc40007fbe0ff */
[----:B------:R-:W-:Y:S02]  /*37e0*/  LOP3.LUT P6, RZ, R89, 0x1, RZ, 0xc0, !PT ;  /* 0x0000000159ff7812 */ /* 0x000fe400078cc0ff */
[----:B------:R-:W-:Y:S01]  /*37f0*/  PRMT R192, RZ, 0x7610, R192 ;  /* 0x00007610ffc07816 */ /* 0x000fe200000000c0 */
[----:B------:R-:W-:Y:S01]  /*3800*/  IMAD.X R89, R82, 0x1, R151, P5 ;  /* 0x0000000152597824 */ /* 0x000fe200028e0697 */
[----:B0-----:R-:W-:Y:S02]  /*3810*/  SHF.R.S32.HI R85, RZ, 0x1f, R83 ;  /* 0x0000001fff557819 */ /* 0x001fe40000011453 */
[----:B------:R-:W-:Y:S01]  /*3820*/  IADD3 R90, P5, PT, R83, R112, RZ ;  /* 0x00000070535a7210 */ /* 0x000fe20007fbe0ff */
[----:B------:R-:W-:Y:S01]  /*3830*/  IMAD R84, R134, 0x3a, RZ ;  /* 0x0000003a86547824 */ /* 0x000fe200078e02ff */
[----:B----4-:R-:W-:Y:S01]  /*3840*/  SHF.R.U64 R86, R104, 0x4, RZ ;  /* 0x0000000468567819 */ /* 0x010fe200000012ff */
[----:B------:R0:W4:Y:S02]  /*3850*/  @P4 LDG.E.U8 R192, desc[UR20][R88.64] ;  /* 0x0000001458c04981 */ /* 0x000124000c1e1100 */
[----:B------:R-:W-:Y:S01]  /*3860*/  IMAD.X R91, R85, 0x1, R151, P5 ;  /* 0x00000001555b7824 */ /* 0x000fe200028e0697 */
[----:B------:R-:W-:-:S02]  /*3870*/  LOP3.LUT P5, RZ, R86, 0x1, RZ, 0xc0, !PT ;  /* 0x0000000156ff7812 */ /* 0x000fc400078ac0ff */
[----:B------:R-:W-:Y:S02]  /*3880*/  SHF.R.S32.HI R86, RZ, 0x1f, R84 ;  /* 0x0000001fff567819 */ /* 0x000fe40000011454 */
[----:B------:R-:W-:Y:S02]  /*3890*/  IADD3 R92, P4, PT, R84, R112, RZ ;  /* 0x00000070545c7210 */ /* 0x000fe40007f9e0ff */
[----:B------:R-:W-:Y:S02]  /*38a0*/  PRMT R194, RZ, 0x7610, R194 ;  /* 0x00007610ffc27816 */ /* 0x000fe400000000c2 */
[----:B------:R-:W-:Y:S01]  /*38b0*/  SHF.R.U64 R94, R104, 0xf, RZ ;  /* 0x0000000f685e7819 */ /* 0x000fe200000012ff */
[----:B------:R-:W-:Y:S01]  /*38c0*/  IMAD.X R93, R86, 0x1, R151, P4 ;  /* 0x00000001565d7824 */ /* 0x000fe200020e0697 */
[----:B------:R-:W-:Y:S01]  /*38d0*/  PRMT R169, RZ, 0x7610, R169 ;  /* 0x00007610ffa97816 */ /* 0x000fe200000000a9 */
[----:B------:R-:W-:Y:S01]  /*38e0*/  IMAD R87, R134, 0x30, RZ ;  /* 0x0000003086577824 */ /* 0x000fe200078e02ff */
[----:B------:R1:W3:Y:S01]  /*38f0*/  @P0 LDG.E.U8 R194, desc[UR20][R90.64] ;  /* 0x000000145ac20981 */ /* 0x0002e2000c1e1100 */
[----:B0-----:R-:W-:-:S02]  /*3900*/  SHF.R.U64 R89, R104, 0x3, RZ ;  /* 0x0000000368597819 */ /* 0x001fc400000012ff */
[----:B------:R-:W-:Y:S01]  /*3910*/  LOP3.LUT P0, RZ, R94, 0x1, RZ, 0xc0, !PT ;  /* 0x000000015eff7812 */ /* 0x000fe2000780c0ff */
[----:B------:R0:W3:Y:S01]  /*3920*/  @P6 LDG.E.U8 R169, desc[UR20][R92.64] ;  /* 0x000000145ca96981 */ /* 0x0000e2000c1e1100 */
[----:B------:R-:W-:Y:S02]  /*3930*/  SHF.R.S32.HI R88, RZ, 0x1f, R87 ;  /* 0x0000001fff587819 */ /* 0x000fe40000011457 */
[----:B------:R-:W-:Y:S02]  /*3940*/  IADD3 R98, P6, PT, R87, R112, RZ ;  /* 0x0000007057627210 */ /* 0x000fe40007fde0ff */
[----:B------:R-:W-:Y:S01]  /*3950*/  LOP3.LUT P4, RZ, R89, 0x1, RZ, 0xc0, !PT ;  /* 0x0000000159ff7812 */ /* 0x000fe2000788c0ff */
[----:B------:R-:W-:Y:S01]  /*3960*/  IMAD R89, R134, 0x3b, RZ ;  /* 0x0000003b86597824 */ /* 0x000fe200078e02ff */
[----:B-1----:R-:W-:Y:S01]  /*3970*/  LOP3.LUT R90, R121, 0x3f, RZ, 0xc0, !PT ;  /* 0x0000003f795a7812 */ /* 0x002fe200078ec0ff */
[----:B------:R-:W-:Y:S01]  /*3980*/  IMAD.X R99, R88, 0x1, R151, P6 ;  /* 0x0000000158637824 */ /* 0x000fe200030e0697 */
[----:B------:R-:W-:-:S02]  /*3990*/  PRMT R188, RZ, 0x7610, R188 ;  /* 0x00007610ffbc7816 */ /* 0x000fc400000000bc */
[----:B------:R-:W-:Y:S01]  /*39a0*/  SHF.R.S32.HI R91, RZ, 0x1f, R89 ;  /* 0x0000001fff5b7819 */ /* 0x000fe20000011459 */
[----:B------:R-:W-:Y:S01]  /*39b0*/  IMAD R105, R90, R135, RZ ;  /* 0x000000875a697224 */ /* 0x000fe200078e02ff */
[-C--:B------:R-:W-:Y:S01]  /*39c0*/  IADD3 R96, P6, PT, R89, R112.reuse, RZ ;  /* 0x0000007059607210 */ /* 0x080fe20007fde0ff */
[C---:B0-----:R-:W-:Y:S01]  /*39d0*/  IMAD R92, R134.reuse, 0x3c, RZ ;  /* 0x0000003c865c7824 */ /* 0x041fe200078e02ff */
[----:B------:R0:W3:Y:S01]  /*39e0*/  @P0 LDG.E.U8 R188, desc[UR20][R98.64] ;  /* 0x0000001462bc0981 */ /* 0x0000e2000c1e1100 */
[----:B------:R-:W-:Y:S01]  /*39f0*/  PRMT R196, RZ, 0x7610, R196 ;  /* 0x00007610ffc47816 */ /* 0x000fe200000000c4 */
[----:B------:R-:W-:Y:S01]  /*3a00*/  IMAD R93, R134, 0x3d, RZ ;  /* 0x0000003d865d7824 */ /* 0x000fe200078e02ff */
[----:B------:R-:W-:Y:S01]  /*3a10*/  IADD3 R108, P0, PT, R105, UR18, RZ ;  /* 0x00000012696c7c10 */ /* 0x000fe2000ff1e0ff */
[----:B------:R-:W-:Y:S01]  /*3a20*/  IMAD.X R97, R91, 0x1, R151, P6 ;  /* 0x000000015b617824 */ /* 0x000fe200030e0697 */
[----:B------:R-:W-:Y:S02]  /*3a30*/  SHF.R.S32.HI R94, RZ, 0x1f, R92 ;  /* 0x0000001fff5e7819 */ /* 0x000fe4000001145c */
[----:B------:R-:W-:Y:S01]  /*3a40*/  LEA.HI.X.SX32 R109, R105, UR19, 0x1, P0 ;  /* 0x00000013696d7c11 */ /* 0x000fe200080f0eff */
[----:B------:R-:W-:Y:S01]  /*3a50*/  IMAD R103, R103, UR4, RZ ;  /* 0x0000000467677c24 */ /* 0x000fe2000f8e02ff */
[----:B------:R1:W4:Y:S01]  /*3a60*/  @P5 LDG.E.U8 R196, desc[UR20][R96.64] ;  /* 0x0000001460c45981 */ /* 0x000322000c1e1100 */
[----:B------:R-:W-:-:S02]  /*3a70*/  IADD3 R116, P0, PT, R92, R112, RZ ;  /* 0x000000705c747210 */ /* 0x000fc40007f1e0ff */
[----:B------:R-:W-:Y:S02]  /*3a80*/  SHF.R.S32.HI R95, RZ, 0x1f, R93 ;  /* 0x0000001fff5f7819 */ /* 0x000fe4000001145d */
[----:B------:R-:W-:Y:S02]  /*3a90*/  IADD3 R110, P5, PT, R93, R112, RZ ;  /* 0x000000705d6e7210 */ /* 0x000fe40007fbe0ff */
[----:B0-----:R-:W-:Y:S01]  /*3aa0*/  SHF.R.U64 R98, R104, 0x2, RZ ;  /* 0x0000000268627819 */ /* 0x001fe200000012ff */
[--C-:B------:R-:W-:Y:S02]  /*3ab0*/  IMAD.X R117, R94, 0x1, R151.reuse, P0 ;  /* 0x000000015e757824 */ /* 0x100fe400000e0697 */
[----:B------:R-:W-:Y:S01]  /*3ac0*/  IMAD R105, R101, UR4, RZ ;  /* 0x0000000465697c24 */ /* 0x000fe2000f8e02ff */
[-C--:B-1----:R-:W-:Y:S01]  /*3ad0*/  IADD3 R96, P0, PT, R103, R108.reuse, RZ ;  /* 0x0000006c67607210 */ /* 0x082fe20007f1e0ff */
[----:B------:R-:W-:Y:S01]  /*3ae0*/  IMAD.X R111, R95, 0x1, R151, P5 ;  /* 0x000000015f6f7824 */ /* 0x000fe200028e0697 */
[----:B------:R-:W-:Y:S01]  /*3af0*/  LOP3.LUT P5, RZ, R98, 0x1, RZ, 0xc0, !PT ;  /* 0x0000000162ff7812 */ /* 0x000fe200078ac0ff */
[----:B------:R-:W-:Y:S01]  /*3b00*/  IMAD R102, R102, UR4, RZ ;  /* 0x0000000466667c24 */ /* 0x000fe2000f8e02ff */
[----:B------:R-:W-:Y:S01]  /*3b10*/  PRMT R171, RZ, 0x7610, R171 ;  /* 0x00007610ffab7816 */ /* 0x000fe200000000ab */
[----:B------:R-:W-:Y:S01]  /*3b20*/  IMAD R106, R100, UR4, RZ ;  /* 0x00000004646a7c24 */ /* 0x000fe2000f8e02ff */
[----:B------:R-:W-:Y:S01]  /*3b30*/  LEA.HI.X.SX32 R97, R103, R109, 0x1, P0 ;  /* 0x0000006d67617211 */ /* 0x000fe200000f0eff */
[----:B------:R-:W-:Y:S01]  /*3b40*/  VIADD R99, R107, 0x3f ;  /* 0x0000003f6b637836 */ /* 0x000fe20000000000 */
[----:B------:R-:W-:-:S02]  /*3b50*/  IADD3 R100, P0, PT, R105, R108, RZ ;  /* 0x0000006c69647210 */ /* 0x000fc40007f1e0ff */
[----:B------:R-:W-:Y:S01]  /*3b60*/  SHF.R.U64 R104, R104, 0x1, RZ ;  /* 0x0000000168687819 */ /* 0x000fe200000012ff */
[----:B------:R0:W4:Y:S01]  /*3b70*/  @P4 LDG.E.U8 R171, desc[UR20][R116.64] ;  /* 0x0000001474ab4981 */ /* 0x000122000c1e1100 */
[----:B------:R-:W-:Y:S02]  /*3b80*/  IADD3 R98, P6, PT, R102, R108, RZ ;  /* 0x0000006c66627210 */ /* 0x000fe40007fde0ff */
[----:B------:R-:W-:Y:S02]  /*3b90*/  PRMT R198, RZ, 0x7610, R198 ;  /* 0x00007610ffc67816 */ /* 0x000fe400000000c6 */
[-C--:B------:R-:W-:Y:S02]  /*3ba0*/  LEA.HI.X.SX32 R103, R105, R109.reuse, 0x1, P0 ;  /* 0x0000006d69677211 */ /* 0x080fe400000f0eff */
[----:B------:R-:W-:Y:S01]  /*3bb0*/  LOP3.LUT P4, RZ, R104, 0x1, RZ, 0xc0, !PT ;  /* 0x0000000168ff7812 */ /* 0x000fe2000788c0ff */
[----:B------:R-:W-:Y:S01]  /*3bc0*/  IMAD R104, R134, 0x3e, RZ ;  /* 0x0000003e86687824 */ /* 0x000fe200078e02ff */
[----:B------:R-:W-:Y:S01]  /*3bd0*/  LEA.HI.X.SX32 R101, R102, R109, 0x1, P6 ;  /* 0x0000006d66657211 */ /* 0x000fe200030f0eff */
[----:B------:R1:W4:Y:S01]  /*3be0*/  @P5 LDG.E.U8 R198, desc[UR20][R110.64] ;  /* 0x000000146ec65981 */ /* 0x000322000c1e1100 */
[----:B------:R-:W-:-:S02]  /*3bf0*/  ISETP.GT.AND P0, PT, R99, 0x3f, PT ;  /* 0x0000003f6300780c */ /* 0x000fc40003f04270 */
[----:B------:R-:W-:Y:S02]  /*3c00*/  IADD3 R102, P6, PT, R106, R108, RZ ;  /* 0x0000006c6a667210 */ /* 0x000fe40007fde0ff */
[----:B------:R-:W-:Y:S02]  /*3c10*/  ISETP.LT.AND P0, PT, R90, R107, P0 ;  /* 0x0000006b5a00720c */ /* 0x000fe40000701270 */
[----:B------:R-:W-:Y:S01]  /*3c20*/  LEA.HI.X.SX32 R105, R106, R109, 0x1, P6 ;  /* 0x0000006d6a697211 */ /* 0x000fe200030f0eff */
[----:B------:R-:W-:Y:S01]  /*3c30*/  IMAD R106, R134, 0x1f, RZ ;  /* 0x0000001f866a7824 */ /* 0x000fe200078e02ff */
[----:B------:R-:W-:Y:S02]  /*3c40*/  SHF.R.S32.HI R107, RZ, 0x1f, R104 ;  /* 0x0000001fff6b7819 */ /* 0x000fe40000011468 */
[----:B------:R-:W-:Y:S01]  /*3c50*/  IADD3 R114, P5, PT, R104, R112, RZ ;  /* 0x0000007068727210 */ /* 0x000fe20007fbe0ff */
[----:B------:R-:W-:Y:S01]  /*3c60*/  IMAD R108, R134, 0x3f, RZ ;  /* 0x0000003f866c7824 */ /* 0x000fe200078e02ff */
[----:B------:R-:W-:-:S03]  /*3c70*/  SHF.R.S32.HI R109, RZ, 0x1f, R106 ;  /* 0x0000001fff6d7819 */ /* 0x000fc6000001146a */
[----:B------:R-:W-:Y:S01]  /*3c80*/  IMAD.X R115, R107, 0x1, R151, P5 ;  /* 0x000000016b737824 */ /* 0x000fe200028e0697 */
[----:B0-----:R-:W-:Y:S02]  /*3c90*/  IADD3 R116, P5, PT, R106, R112, RZ ;  /* 0x000000706a747210 */ /* 0x001fe40007fbe0ff */
[----:B-1----:R-:W-:-:S03]  /*3ca0*/  SHF.R.S32.HI R110, RZ, 0x1f, R108 ;  /* 0x0000001fff6e7819 */ /* 0x002fc6000001146c */
[----:B------:R-:W-:Y:S01]  /*3cb0*/  IMAD.X R117, R109, 0x1, R151, P5 ;  /* 0x000000016d757824 */ /* 0x000fe200028e0697 */
[----:B------:R-:W-:Y:S02]  /*3cc0*/  IADD3 R112, P5, PT, R108, R112, RZ ;  /* 0x000000706c707210 */ /* 0x000fe40007fbe0ff */
[----:B------:R-:W-:-:S03]  /*3cd0*/  PRMT R200, RZ, 0x7610, R200 ;  /* 0x00007610ffc87816 */ /* 0x000fc600000000c8 */
[----:B------:R-:W-:Y:S01]  /*3ce0*/  IMAD.X R113, R110, 0x1, R151, P5 ;  /* 0x000000016e717824 */ /* 0x000fe200028e0697 */
[----:B------:R-:W-:Y:S02]  /*3cf0*/  PRMT R173, RZ, 0x7610, R173 ;  /* 0x00007610ffad7816 */ /* 0x000fe400000000ad */
[----:B------:R-:W-:Y:S02]  /*3d00*/  PRMT R177, RZ, 0x7610, R177 ;  /* 0x00007610ffb17816 */ /* 0x000fe400000000b1 */
[----:B------:R0:W4:Y:S01]  /*3d10*/  @!P3 LDG.E.U8 R200, desc[UR20][R112.64] ;  /* 0x0000001470c8b981 */ /* 0x000122000c1e1100 */
[----:B------:R-:W-:Y:S02]  /*3d20*/  PRMT R186, RZ, 0x7610, R186 ;  /* 0x00007610ffba7816 */ /* 0x000fe400000000ba */
[----:B------:R-:W-:Y:S01]  /*3d30*/  PRMT R175, RZ, 0x7610, R175 ;  /* 0x00007610ffaf7816 */ /* 0x000fe200000000af */
[----:B------:R1:W4:Y:S01]  /*3d40*/  @P4 LDG.E.U8 R173, desc[UR20][R114.64] ;  /* 0x0000001472ad4981 */ /* 0x000322000c1e1100 */
[----:B------:R-:W-:-:S02]  /*3d50*/  PRMT R151, RZ, 0x7610, R151 ;  /* 0x00007610ff977816 */ /* 0x000fc40000000097 */
[----:B------:R-:W-:Y:S01]  /*3d60*/  PRMT R179, RZ, 0x7610, R179 ;  /* 0x00007610ffb37816 */ /* 0x000fe200000000b3 */
[----:B------:R-:W4:Y:S01]  /*3d70*/  @!P2 LDG.E.U8 R186, desc[UR20][R116.64] ;  /* 0x0000001474baa981 */ /* 0x000f22000c1e1100 */
[----:B0-----:R-:W-:Y:S02]  /*3d80*/  @P0 IMAD.MOV.U32 R112, RZ, RZ, R100 ;  /* 0x000000ffff700224 */ /* 0x001fe400078e0064 */
[----:B------:R-:W-:Y:S01]  /*3d90*/  @P0 IMAD.MOV.U32 R113, RZ, RZ, R103 ;  /* 0x000000ffff710224 */ /* 0x000fe200078e0067 */
[----:B------:R-:W4:Y:S01]  /*3da0*/  @P0 LDG.E.U8 R175, desc[UR20][R96.64] ;  /* 0x0000001460af0981 */ /* 0x000f22000c1e1100 */
[----:B-1----:R-:W-:Y:S02]  /*3db0*/  @P0 IMAD.MOV.U32 R114, RZ, RZ, R102 ;  /* 0x000000ffff720224 */ /* 0x002fe400078e0066 */
[----:B------:R-:W-:Y:S01]  /*3dc0*/  @P0 IMAD.MOV.U32 R115, RZ, RZ, R105 ;  /* 0x000000ffff730224 */ /* 0x000fe200078e0069 */
[----:B------:R0:W4:Y:S04]  /*3dd0*/  @P0 LDG.E.U8 R177, desc[UR20][R112.64] ;  /* 0x0000001470b10981 */ /* 0x000128000c1e1100 */
[----:B------:R-:W4:Y:S01]  /*3de0*/  @P0 LDG.E.U8 R179, desc[UR20][R114.64] ;  /* 0x0000001472b30981 */ /* 0x000f22000c1e1100 */
[----:B0-----:R-:W-:-:S02]  /*3df0*/  @P0 IMAD.MOV.U32 R112, RZ, RZ, R98 ;  /* 0x000000ffff700224 */ /* 0x001fc400078e0062 */
[----:B------:R-:W-:-:S05]  /*3e00*/  @P0 IMAD.MOV.U32 R113, RZ, RZ, R101 ;  /* 0x000000ffff710224 */ /* 0x000fca00078e0065 */
[----:B------:R0:W4:Y:S01]  /*3e10*/  @P0 LDG.E.U8 R151, desc[UR20][R112.64] ;  /* 0x0000001470970981 */ /* 0x000122000c1e1100 */
[C---:B------:R-:W-:Y:S02]  /*3e20*/  LOP3.LUT R111, R121.reuse, 0x7f, RZ, 0xc0, !PT ;  /* 0x0000007f796f7812 */ /* 0x040fe400078ec0ff */
[----:B------:R-:W-:Y:S02]  /*3e30*/  LOP3.LUT R202, R121, 0x80, RZ, 0xc0, !PT ;  /* 0x0000008079ca7812 */ /* 0x000fe400078ec0ff */
[----:B------:R-:W-:Y:S01]  /*3e40*/  SHF.R.S32.HI R116, RZ, 0x7, R121 ;  /* 0x00000007ff747819 */ /* 0x000fe20000011479 */
[----:B------:R-:W-:-:S04]  /*3e50*/  @!UP1 UIADD3 UR4, UPT, UPT, -UR12, 0x100000, URZ ;  /* 0x001000000c049890 */ /* 0x000fc8000fffe1ff */
[----:B------:R-:W-:Y:S02]  /*3e60*/  @!UP1 USHF.L.U32 UR5, UR4, 0xb, URZ ;  /* 0x0000000b04059899 */ /* 0x000fe400080006ff */
[----:B------:R-:W-:Y:S01]  /*3e70*/  @!UP1 USHF.L.U32 UR4, UR4, 0x1, URZ ;  /* 0x0000000104049899 */ /* 0x000fe200080006ff */
[----:B------:R-:W-:Y:S01]  /*3e80*/  IMAD R111, R202, 0x40, R111 ;  /* 0x00000040ca6f7824 */ /* 0x000fe200078e026f */
[----:B------:R-:W-:Y:S01]  /*3e90*/  SGXT R116, R116, 0x1 ;  /* 0x000000017474781a */ /* 0x000fe20000000200 */
[----:B------:R-:W-:-:S03]  /*3ea0*/  VOTEU.ALL UP1, P1 ;  /* 0x0000000000ff7886 */ /* 0x000fc60000820000 */
[----:B------:R-:W-:Y:S02]  /*3eb0*/  LOP3.LUT R116, R116, 0x90, RZ, 0xc0, !PT ;  /* 0x0000009074747812 */ /* 0x000fe400078ec0ff */
[C---:B0-----:R-:W-:Y:S02]  /*3ec0*/  LOP3.LUT R113, R111.reuse, 0x10, RZ, 0x3c, !PT ;  /* 0x000000106f717812 */ /* 0x041fe400078e3cff */
[C---:B------:R-:W-:Y:S02]  /*3ed0*/  LOP3.LUT R114, R111.reuse, 0x20, RZ, 0x3c, !PT ;  /* 0x000000206f727812 */ /* 0x040fe400078e3cff */
[----:B------:R-:W-:Y:S01]  /*3ee0*/  LOP3.LUT R112, R116, 0x7f, R121, 0x78, !PT ;  /* 0x0000007f74707812 */ /* 0x000fe200078e7879 */
[----:B------:R0:W1:Y:S01]  /*3ef0*/  @!UP1 SYNCS.EXCH.64 URZ, [UR9+0x8808], UR4 ;  /* 0x0088080409ff95b2 */ /* 0x0000620008000100 */
[C---:B------:R-:W-:Y:S01]  /*3f00*/  LOP3.LUT R115, R111.reuse, 0x30, RZ, 0x3c, !PT ;  /* 0x000000306f737812 */ /* 0x040fe200078e3cff */
[----:B--2---:R-:W-:Y:S01]  /*3f10*/  STS.U8 [R111+UR9+0x400], R128 ;  /* 0x000400806f007988 */ /* 0x004fe20008000009 */
[----:B------:R-:W-:-:S02]  /*3f20*/  LOP3.LUT R116, R111, 0x40, RZ, 0x3c, !PT ;  /* 0x000000406f747812 */ /* 0x000fc400078e3cff */
[----:B------:R-:W-:Y:S01]  /*3f30*/  LOP3.LUT R117, R111, 0x50, RZ, 0x3c, !PT ;  /* 0x000000506f757812 */ /* 0x000fe200078e3cff */
[----:B------:R-:W-:Y:S04]  /*3f40*/  STS.U8 [R111+UR9+0x800], R140 ;  /* 0x0008008c6f007988 */ /* 0x000fe80008000009 */
[----:B------:R-:W-:Y:S04]  /*3f50*/  STS.U8 [R111+UR9+0xc00], R150 ;  /* 0x000c00966f007988 */ /* 0x000fe80008000009 */
[----:B------:R-:W-:Y:S04]  /*3f60*/  STS.U8 [R111+UR9], R158 ;  /* 0x0000009e6f007988 */ /* 0x000fe80008000009 */
[----:B------:R-:W-:Y:S04]  /*3f70*/  STS.U8 [R111+UR9+0x1000], R160 ;  /* 0x001000a06f007988 */ /* 0x000fe80008000009 */
[----:B------:R-:W-:Y:S04]  /*3f80*/  STS.U8 [R111+UR9+0x1400], R162 ;  /* 0x001400a26f007988 */ /* 0x000fe80008000009 */
[----:B------:R-:W-:Y:S01]  /*3f90*/  STS.U8 [R111+UR9+0x1c00], R164 ;  /* 0x001c00a46f007988 */ /* 0x000fe20008000009 */
[----:B------:R-:W-:-:S04]  /*3fa0*/  ISETP.NE.U32.AND P0, PT, RZ, UR13, PT ;  /* 0x0000000dff007c0c */ /* 0x000fc8000bf05070 */
[C---:B------:R-:W-:Y:S02]  /*3fb0*/  ISETP.LT.OR P2, PT, R99.reuse, 0x40, P0 ;  /* 0x000000406300780c */ /* 0x040fe40000741670 */
[----:B------:R-:W-:Y:S01]  /*3fc0*/  ISETP.GE.AND P3, PT, R99, 0x80, PT ;  /* 0x000000806300780c */ /* 0x000fe20003f66270 */
[----:B---3--:R-:W-:Y:S04]  /*3fd0*/  STS.U8 [R111+UR9+0x1800], R188 ;  /* 0x001800bc6f007988 */ /* 0x008fe80008000009 */
[----:B------:R2:W-:Y:S04]  /*3fe0*/  STS.U8 [R113+UR9+0x80], R118 ;  /* 0x0000807671007988 */ /* 0x0005e80008000009 */
[----:B------:R-:W-:Y:S04]  /*3ff0*/  STS.U8 [R113+UR9+0x480], R130 ;  /* 0x0004808271007988 */ /* 0x000fe80008000009 */
[----:B------:R-:W-:Y:S01]  /*4000*/  STS.U8 [R113+UR9+0x880], R142 ;  /* 0x0008808e71007988 */ /* 0x000fe20008000009 */
[----:B--2---:R-:W-:-:S03]  /*4010*/  LOP3.LUT R118, R111, 0x60, RZ, 0x3c, !PT ;  /* 0x000000606f767812 */ /* 0x004fc600078e3cff */
[----:B------:R-:W-:Y:S04]  /*4020*/  STS.U8 [R113+UR9+0xc80], R152 ;  /* 0x000c809871007988 */ /* 0x000fe80008000009 */
[----:B------:R-:W-:Y:S04]  /*4030*/  STS.U8 [R113+UR9+0x1080], R166 ;  /* 0x001080a671007988 */ /* 0x000fe80008000009 */
[----:B------:R-:W-:Y:S04]  /*4040*/  STS.U8 [R113+UR9+0x1480], R174 ;  /* 0x001480ae71007988 */ /* 0x000fe80008000009 */
[----:B------:R-:W-:Y:S04]  /*4050*/  STS.U8 [R113+UR9+0x1880], R184 ;  /* 0x001880b871007988 */ /* 0x000fe80008000009 */
[----:B------:R-:W-:Y:S04]  /*4060*/  STS.U8 [R113+UR9+0x1c80], R194 ;  /* 0x001c80c271007988 */ /* 0x000fe80008000009 */
        /* <DEDUP_REMOVED lines=9> */
[----:B-----5:R2:W-:Y:S04]  /*4100*/  STS.U8 [R115+UR9+0x180], R120 ;  /* 0x0001807873007988 */ /* 0x0205e80008000009 */
[----:B------:R0:W-:Y:S04]  /*4110*/  STS.U8 [R115+UR9+0x580], R132 ;  /* 0x0005808473007988 */ /* 0x0001e80008000009 */
[----:B------:R0:W-:Y:S01]  /*4120*/  STS.U8 [R115+UR9+0x980], R144 ;  /* 0x0009809073007988 */ /* 0x0001e20008000009 */
[----:B--2---:R-:W-:-:S03]  /*4130*/  LOP3.LUT R120, R112, 0x20, RZ, 0x3c, !PT ;  /* 0x0000002070787812 */ /* 0x004fc600078e3cff */
[----:B------:R0:W-:Y:S04]  /*4140*/  STS.U8 [R115+UR9+0xd80], R154 ;  /* 0x000d809a73007988 */ /* 0x0001e80008000009 */
[----:B------:R0:W-:Y:S04]  /*4150*/  STS.U8 [R115+UR9+0x1180], R168 ;  /* 0x001180a873007988 */ /* 0x0001e80008000009 */
[----:B------:R0:W-:Y:S04]  /*4160*/  STS.U8 [R115+UR9+0x1580], R176 ;  /* 0x001580b073007988 */ /* 0x0001e80008000009 */
[----:B------:R0:W-:Y:S04]  /*4170*/  STS.U8 [R115+UR9+0x1980], R182 ;  /* 0x001980b673007988 */ /* 0x0001e80008000009 */
[----:B----4-:R0:W-:Y:S04]  /*4180*/  STS.U8 [R115+UR9+0x1d80], R196 ;  /* 0x001d80c473007988 */ /* 0x0101e80008000009 */
[----:B------:R0:W-:Y:S04]  /*4190*/  STS.U8 [R116+UR9+0x200], R125 ;  /* 0x0002007d74007988 */ /* 0x0001e80008000009 */
        /* <DEDUP_REMOVED lines=34> */
[----:B------:R0:W-:Y:S01]  /*43c0*/  STS.U8 [R120+UR9+0x8300], R179 ;  /* 0x008300b378007988 */ /* 0x0001e20008000009 */
[----:B-1----:R1:W-:Y:S06]  /*43d0*/  MEMBAR.ALL.CTA ;  /* 0x0000000000007992 */ /* 0x0023ec0000008000 */
[----:B-1----:R-:W1:Y:S02]  /*43e0*/  FENCE.VIEW.ASYNC.S ;  /* 0x00000000000073c6 */ /* 0x002e640000000000 */
[----:B-1----:R-:W-:Y:S06]  /*43f0*/  BAR.SYNC.DEFER_BLOCKING 0x0 ;  /* 0x0000000000007b1d */ /* 0x002fec0000010000 */
[----:B------:R-:W-:Y:S05]  /*4400*/  @P2 BRA `(.L_x_6) ;  /* 0x00000000008c2947 */ /* 0x000fea0003800000 */
[----:B------:R-:W-:Y:S02]  /*4410*/  USHF.R.U32.HI UR14, URZ, 0x4, UR9 ;  /* 0x00000004ff0e7899 */ /* 0x000fe40008011609 */
[----:B0-----:R-:W-:Y:S02]  /*4420*/  UIADD3 UR5, UPT, UPT, UR9, 0x8000, URZ ;  /* 0x0000800009057890 */ /* 0x001fe4000fffe0ff */
[----:B------:R-:W-:Y:S02]  /*4430*/  USGXT.U32 UR14, UR14, 0xe ;  /* 0x0000000e0e0e789a */ /* 0x000fe40008000000 */
[----:B------:R-:W-:Y:S02]  /*4440*/  USHF.R.U32.HI UR5, URZ, 0x4, UR5 ;  /* 0x00000004ff057899 */ /* 0x000fe40008011605 */
[----:B------:R-:W-:Y:S01]  /*4450*/  UIADD3 UR26, UP1, UPT, UR14, 0x100, URZ ;  /* 0x000001000e1a7890 */ /* 0x000fe2000ff3e0ff */
[----:B------:R-:W-:Y:S01]  /*4460*/  UMOV UR4, URZ ;  /* 0x000000ff00047c82 */ /* 0x000fe20008000000 */
[----:B------:R-:W-:-:S02]  /*4470*/  USGXT.U32 UR6, UR5, 0xe ;  /* 0x0000000e0506789a */ /* 0x000fc40008000000 */
[----:B------:R-:W-:Y:S01]  /*4480*/  UIADD3.X UR27, UPT, UPT, UR4, 0x40004040, URZ, UP1, !UPT ;  /* 0x40004040041b7890 */ /* 0x000fe20008ffe4ff */
[----:B------:R-:W-:Y:S01]  /*4490*/  UMOV UR12, 0xfffffffe ;  /* 0xfffffffe000c7882 */ /* 0x000fe20000000000 */
[----:B------:R-:W-:Y:S01]  /*44a0*/  UMOV UR13, 0x7fffbfdf ;  /* 0x7fffbfdf000d7882 */ /* 0x000fe20000000000 */
[----:B------:R-:W-:Y:S01]  /*44b0*/  UMOV UR7, URZ ;  /* 0x000000ff00077c82 */ /* 0x000fe20008000000 */
[----:B------:R-:W-:Y:S02]  /*44c0*/  UIADD3 UR22, UPT, UPT, UR8, 0x10, URZ ;  /* 0x0000001008167890 */ /* 0x000fe4000fffe0ff */
[----:B------:R-:W-:Y:S02]  /*44d0*/  UIADD3.64 UR12, UPT, UPT, UR6, -UR12, URZ ;  /* 0x8000000c060c7297 */ /* 0x000fe4000fffe0ff */
[----:B------:R-:W-:Y:S02]  /*44e0*/  UIADD3.64 UR18, UPT, UPT, UR26, 0x100, URZ ;  /* 0x000001001a127897 */ /* 0x000fe4000fffe0ff */
[----:B------:R-:W-:-:S02]  /*44f0*/  UIADD3 UR23, UPT, UPT, UR8, 0x10, URZ ;  /* 0x0000001008177890 */ /* 0x000fc4000fffe0ff */
[----:B------:R-:W-:Y:S01]  /*4500*/  UIADD3.64 UR24, UPT, UPT, UR26, 0x200, URZ ;  /* 0x000002001a187897 */ /* 0x000fe2000fffe0ff */
[----:B------:R-:W-:Y:S01]  /*4510*/  UMOV UR28, 0x0 ;  /* 0x00000000001c7882 */ /* 0x000fe20000000000 */
[----:B------:R-:W-:Y:S01]  /*4520*/  UMOV UR29, 0x8048010 ;  /* 0x08048010001d7882 */ /* 0x000fe20000000000 */
[----:B------:R-:W-:Y:S01]  /*4530*/  UMOV UR15, 0x40004040 ;  /* 0x40004040000f7882 */ /* 0x000fe20000000000 */
[----:B------:R-:W-:Y:S01]  /*4540*/  UMOV UR7, 0x80004020 ;  /* 0x8000402000077882 */ /* 0x000fe20000000000 */
[----:B------:R-:W-:Y:S01]  /*4550*/  UMOV UR30, 0x0 ;  /* 0x00000000001e7882 */ /* 0x000fe20000000000 */
[----:B------:R-:W-:Y:S01]  /*4560*/  UMOV UR31, 0x8048010 ;  /* 0x08048010001f7882 */ /* 0x000fe20000000000 */
[----:B------:R-:W-:Y:S01]  /*4570*/  UMOV UR32, 0x0 ;  /* 0x0000000000207882 */ /* 0x000fe20000000000 */
[----:B------:R-:W-:Y:S01]  /*4580*/  UMOV UR33, 0x8048010 ;  /* 0x0804801000217882 */ /* 0x000fe20000000000 */
[----:B------:R-:W-:Y:S01]  /*4590*/  UMOV UR4, UR11 ;  /* 0x0000000b00047c82 */ /* 0x000fe20008000000 */
[----:B------:R-:W-:Y:S01]  /*45a0*/  UMOV UR5, URZ ;  /* 0x000000ff00057c82 */ /* 0x000fe20008000000 */
[----:B------:R1:W-:Y:S01]  /*45b0*/  UTCQMMA gdesc[UR14], gdesc[UR6], tmem[UR8], tmem[UR28], idesc[UR29], !UPT ;  /* 0x00ff1c060e0075ea */ /* 0x0003e2000f800308 */
[----:B------:R-:W-:Y:S01]  /*45c0*/  UMOV UR34, 0x0 ;  /* 0x0000000000227882 */ /* 0x000fe20000000000 */
[----:B------:R-:W-:Y:S01]  /*45d0*/  UMOV UR35, 0x8048010 ;  /* 0x0804801000237882 */ /* 0x000fe20000000000 */
[----:B------:R1:W-:Y:S01]  /*45e0*/  UTCQMMA gdesc[UR26], gdesc[UR12], tmem[UR8], tmem[UR30], idesc[UR31], UPT ;  /* 0x00ff1e0c1a0075ea */ /* 0x0003e2000b800308 */
[----:B------:R-:W-:Y:S01]  /*45f0*/  UMOV UR4, UR4 ;  /* 0x0000000400047c82 */ /* 0x000fe20008000000 */
[----:B------:R1:W-:Y:S01]  /*4600*/  UTCQMMA gdesc[UR18], gdesc[UR6], tmem[UR22], tmem[UR32], idesc[UR33], !UPT ;  /* 0x00ff2006120075ea */ /* 0x0003e2000f800316 */
[----:B------:R1:W-:Y:S01]  /*4610*/  UTCQMMA gdesc[UR24], gdesc[UR12], tmem[UR23], tmem[UR34], idesc[UR35], UPT ;  /* 0x00ff220c180075ea */ /* 0x0003e2000b800317 */
[----:B------:R1:W-:Y:S01]  /*4620*/  UTCBAR [UR4], URZ ;  /* 0x000000ff040073e9 */ /* 0x0003e200080000ff */
[----:B------:R-:W-:Y:S01]  /*4630*/  NOP ;  /* 0x0000000000007918 */ /* 0x000fe20000000000 */
.L_x_6:
[----:B01----:R-:W-:Y:S01]  /*4640*/  UMOV UR4, URZ ;  /* 0x000000ff00047c82 */ /* 0x003fe20008000000 */
[----:B------:R-:W-:Y:S05]  /*4650*/  @!P3 BRA `(.L_x_7) ;  /* 0x000000200018b947 */ /* 0x000fea0003800000 */
[----:B------:R-:W-:Y:S01]  /*4660*/  SHF.R.S32.HI R124, RZ, 0x1f, R99 ;  /* 0x0000001fff7c7819 */ /* 0x000fe20000011463 */
[----:B------:R-:W-:Y:S01]  /*4670*/  UIADD3 UR4, UPT, UPT, UR9, 0x4000, URZ ;  /* 0x0000400009047890 */ /* 0x000fe2000fffe0ff */
[----:B------:R-:W-:Y:S01]  /*4680*/  IMAD.SHL.U32 R121, R134, 0x40, RZ ;  /* 0x0000004086797824 */ /* 0x000fe200078e00ff */
[----:B------:R-:W-:Y:S01]  /*4690*/  UIADD3 UR6, UPT, UPT, UR9, 0x8400, URZ ;  /* 0x0000840009067890 */ /* 0x000fe2000fffe0ff */
[----:B------:R-:W-:Y:S01]  /*46a0*/  LEA.HI R124, R124, R99, RZ, 0x6 ;  /* 0x000000637c7c7211 */ /* 0x000fe200078f30ff */
[----:B------:R-:W-:Y:S01]  /*46b0*/  USHF.R.U32.HI UR4, URZ, 0x4, UR4 ;  /* 0x00000004ff047899 */ /* 0x000fe20008011604 */
[----:B------:R-:W-:Y:S01]  /*46c0*/  IMAD.SHL.U32 R135, R135, 0x40, RZ ;  /* 0x0000004087877824 */ /* 0x000fe200078e00ff */
[----:B------:R-:W-:Y:S01]  /*46d0*/  USHF.R.U32.HI UR6, URZ, 0x4, UR6 ;  /* 0x00000004ff067899 */ /* 0x000fe20008011606 */
[----:B------:R-:W-:Y:S01]  /*46e0*/  SHF.R.S32.HI R124, RZ, 0x6, R124 ;  /* 0x00000006ff7c7819 */ /* 0x000fe2000001147c */
[----:B------:R-:W-:Y:S01]  /*46f0*/  USGXT.U32 UR22, UR4, 0xe ;  /* 0x0000000e0416789a */ /* 0x000fe20008000000 */
[----:B------:R-:W-:Y:S01]  /*4700*/  IADD3 R122, P2, P3, R122, UR16, R121 ;  /* 0x000000107a7a7c10 */ /* 0x000fe2000fb5e079 */
[----:B------:R-:W-:Y:S01]  /*4710*/  USGXT.U32 UR4, UR6, 0xe ;  /* 0x0000000e0604789a */ /* 0x000fe20008000000 */
[----:B------:R-:W-:Y:S01]  /*4720*/  VIMNMX R124, PT, PT, R124, 0x2, !PT ;  /* 0x000000027c7c7848 */ /* 0x000fe20007fe0100 */
[----:B------:R-:W-:Y:S01]  /*4730*/  UIADD3 UR30, UP1, UPT, UR22, 0x100, URZ ;  /* 0x00000100161e7890 */ /* 0x000fe2000ff3e0ff */
[----:B------:R-:W-:Y:S01]  /*4740*/  UMOV UR5, URZ ;  /* 0x000000ff00057c82 */ /* 0x000fe20008000000 */
[----:B------:R-:W-:-:S02]  /*4750*/  UMOV UR14, 0xfffffffe ;  /* 0xfffffffe000e7882 */ /* 0x000fc40000000000 */
[----:B------:R-:W-:Y:S01]  /*4760*/  VIADD R124, R124, 0xffffffff ;  /* 0xffffffff7c7c7836 */ /* 0x000fe20000000000 */
[----:B------:R-:W-:Y:S01]  /*4770*/  UIADD3.X UR31, UPT, UPT, UR5, 0x40004040, URZ, UP1, !UPT ;  /* 0x40004040051f7890 */ /* 0x000fe20008ffe4ff */
[----:B------:R-:W-:Y:S01]  /*4780*/  UMOV UR15, 0x7fffbfdf ;  /* 0x7fffbfdf000f7882 */ /* 0x000fe20000000000 */
[----:B------:R-:W0:Y:S02]  /*4790*/  LDCU UR29, c[0x0][0x3a8] ;  /* 0x00007500ff1d77ac */ /* 0x000e240008000800 */
[----:B------:R-:W-:Y:S02]  /*47a0*/  R2UR UR28, R124 ;  /* 0x000000007c1c72ca */ /* 0x000fe400000e0000 */
[----:B------:R-:W-:Y:S01]  /*47b0*/  SHF.R.S32.HI R124, RZ, 0x1f, R121 ;  /* 0x0000001fff7c7819 */ /* 0x000fe20000011479 */
[----:B------:R-:W-:Y:S02]  /*47c0*/  UIADD3.64 UR14, UPT, UPT, UR4, -UR14, URZ ;  /* 0x8000000e040e7297 */ /* 0x000fe4000fffe0ff */
[----:B------:R-:W-:Y:S01]  /*47d0*/  UIADD3.64 UR24, UPT, UPT, UR30, 0x100, URZ ;  /* 0x000001001e187897 */ /* 0x000fe2000fffe0ff */
[----:B------:R-:W-:Y:S01]  /*47e0*/  IADD3.X R123, PT, PT, R123, UR17, R124, P2, P3 ;  /* 0x000000117b7b7c10 */ /* 0x000fe200097e647c */
[----:B------:R-:W-:Y:S01]  /*47f0*/  IMAD.MOV.U32 R124, RZ, RZ, RZ ;  /* 0x000000ffff7c7224 */ /* 0x000fe200078e00ff */
[----:B------:R-:W-:Y:S01]  /*4800*/  UIADD3.64 UR26, UPT, UPT, UR30, 0x200, URZ ;  /* 0x000002001e1a7897 */ /* 0x000fe2000fffe0ff */
[----:B------:R-:W-:Y:S01]  /*4810*/  UMOV UR23, 0x1 ;  /* 0x0000000100177882 */ /* 0x000fe20000000000 */
[----:B------:R-:W-:Y:S01]  /*4820*/  UMOV UR12, UR4 ;  /* 0x00000004000c7c82 */ /* 0x000fe20008000000 */
[----:B------:R-:W-:-:S09]  /*4830*/  UMOV UR13, 0x80004020 ;  /* 0x80004020000d7882 */ /* 0x000fd20000000000 */
.L_x_10:
[----:B------:R-:W-:Y:S01]  /*4840*/  IMAD.U32 R124, R124, -0x80000000, RZ ;  /* 0x800000007c7c7824 */ /* 0x000fe200078e00ff */
[----:B------:R-:W-:Y:S02]  /*4850*/  SHF.R.S32.HI R126, RZ, 0x1f, R135 ;  /* 0x0000001fff7e7819 */ /* 0x000fe40000011487 */
[C---:B------:R-:W-:Y:S01]  /*4860*/  IADD3 R100, P5, PT, R135.reuse, R100, RZ ;  /* 0x0000006487647210 */ /* 0x040fe20007fbe0ff */
[----:B------:R-:W1:Y:S01]  /*4870*/  SYNCS.PHASECHK.TRANS64.TRYWAIT P4, [UR11], R124 ;  /* 0x0000007cff0075a7 */ /* 0x000e62000808110b */
[C---:B------:R-:W-:Y:S02]  /*4880*/  IADD3 R102, P3, PT, R135.reuse, R102, RZ ;  /* 0x0000006687667210 */ /* 0x040fe40007f7e0ff */
[C---:B------:R-:W-:Y:S01]  /*4890*/  IADD3 R98, P6, PT, R135.reuse, R98, RZ ;  /* 0x0000006287627210 */ /* 0x040fe20007fde0ff */
[C---:B------:R-:W-:Y:S01]  /*48a0*/  IMAD.X R103, R126.reuse, 0x1, R103, P5 ;  /* 0x000000017e677824 */ /* 0x040fe200028e0667 */
[----:B------:R-:W-:Y:S01]  /*48b0*/  IADD3 R96, P5, PT, R135, R96, RZ ;  /* 0x0000006087607210 */ /* 0x000fe20007fbe0ff */
[----:B------:R-:W-:Y:S01]  /*48c0*/  IMAD.X R105, R126, 0x1, R105, P3 ;  /* 0x000000017e697824 */ /* 0x000fe200018e0669 */
[----:B------:R-:W-:Y:S01]  /*48d0*/  ISETP.GT.AND P2, PT, R16, 0x1, PT ;  /* 0x000000011000780c */ /* 0x000fe20003f44270 */
[----:B------:R-:W-:Y:S01]  /*48e0*/  IMAD.X R101, R126, 0x1, R101, P6 ;  /* 0x000000017e657824 */ /* 0x000fe200030e0665 */
[----:B0-----:R-:W-:Y:S01]  /*48f0*/  IADD3 R130, P3, PT, R122, UR29, RZ ;  /* 0x0000001d7a827c10 */ /* 0x001fe2000ff7e0ff */
[----:B------:R-:W-:Y:S01]  /*4900*/  IMAD.X R97, R126, 0x1, R97, P5 ;  /* 0x000000017e617824 */ /* 0x000fe200028e0661 */
[----:B-1----:R-:W-:Y:S11]  /*4910*/  @!P4 BRA `(.L_x_8) ;  /* 0x000000280040c947 */ /* 0x002ff60003800000 */
.L_x_16:
[----:B------:R-:W-:Y:S01]  /*4920*/  ISETP.GT.AND P4, PT, R16, 0x2, PT ;  /* 0x000000021000780c */ /* 0x000fe20003f84270 */
[----:B------:R-:W-:Y:S01]  /*4930*/  IMAD.X R131, R3, 0x1, R123, P3 ;  /* 0x0000000103837824 */ /* 0x000fe200018e067b */
[----:B------:R-:W-:Y:S02]  /*4940*/  SHF.R.S32.HI R128, RZ, 0x1f, R4 ;  /* 0x0000001fff807819 */ /* 0x000fe40000011404 */
[-C--:B------:R-:W-:Y:S02]  /*4950*/  IADD3 R126, P6, PT, R4, R122.reuse, RZ ;  /* 0x0000007a047e7210 */ /* 0x080fe40007fde0ff */
[----:B------:R-:W-:Y:S02]  /*4960*/  PRMT R144, RZ, 0x7610, R144 ;  /* 0x00007610ff907816 */ /* 0x000fe40000000090 */
[----:B------:R-:W-:Y:S02]  /*4970*/  SHF.R.S32.HI R132, RZ, 0x1f, R5 ;  /* 0x0000001fff847819 */ /* 0x000fe40000011405 */
[----:B------:R-:W-:Y:S01]  /*4980*/  IADD3 R124, P5, PT, R5, R122, RZ ;  /* 0x0000007a057c7210 */ /* 0x000fe20007fbe0ff */
[----:B------:R-:W-:Y:S01]  /*4990*/  IMAD.X R127, R128, 0x1, R123, P6 ;  /* 0x00000001807f7824 */ /* 0x000fe200030e067b */
[----:B------:R-:W-:Y:S01]  /*49a0*/  PRMT R141, RZ, 0x7610, R141 ;  /* 0x00007610ff8d7816 */ /* 0x000fe2000000008d */
[----:B------:R0:W2:Y:S01]  /*49b0*/  @P2 LDG.E.U8 R144, desc[UR20][R130.64] ;  /* 0x0000001482902981 */ /* 0x0000a2000c1e1100 */
[----:B------:R-:W-:Y:S01]  /*49c0*/  ISETP.GT.AND P3, PT, R16, 0x3, PT ;  /* 0x000000031000780c */ /* 0x000fe20003f64270 */
[----:B------:R-:W-:Y:S01]  /*49d0*/  IMAD.X R125, R132, 0x1, R123, P5 ;  /* 0x00000001847d7824 */ /* 0x000fe200028e067b */
[----:B------:R-:W-:-:S02]  /*49e0*/  SHF.R.S32.HI R132, RZ, 0x1f, R6 ;  /* 0x0000001fff847819 */ /* 0x000fc40000011406 */
[-C--:B------:R-:W-:Y:S01]  /*49f0*/  IADD3 R128, P5, PT, R6, R122.reuse, RZ ;  /* 0x0000007a06807210 */ /* 0x080fe20007fbe0ff */
[----:B------:R1:W3:Y:S01]  /*4a00*/  @P4 LDG.E.U8 R141, desc[UR20][R126.64] ;  /* 0x000000147e8d4981 */ /* 0x0002e2000c1e1100 */
[C---:B------:R-:W-:Y:S02]  /*4a10*/  ISETP.GT.AND P2, PT, R16.reuse, 0x4, PT ;  /* 0x000000041000780c */ /* 0x040fe40003f44270 */
[----:B------:R-:W-:Y:S01]  /*4a20*/  ISETP.GT.AND P4, PT, R16, 0x5, PT ;  /* 0x000000051000780c */ /* 0x000fe20003f84270 */
[----:B------:R-:W-:Y:S01]  /*4a30*/  IMAD.X R129, R132, 0x1, R123, P5 ;  /* 0x0000000184817824 */ /* 0x000fe200028e067b */
[----:B------:R-:W-:Y:S02]  /*4a40*/  PRMT R140, RZ, 0x7610, R140 ;  /* 0x00007610ff8c7816 */ /* 0x000fe4000000008c */
[----:B------:R-:W-:Y:S02]  /*4a50*/  SHF.R.S32.HI R132, RZ, 0x1f, R7 ;  /* 0x0000001fff847819 */ /* 0x000fe40000011407 */
[----:B0-----:R-:W-:-:S02]  /*4a60*/  IADD3 R130, P6, PT, R7, R122, RZ ;  /* 0x0000007a07827210 */ /* 0x001fc40007fde0ff */
[----:B------:R-:W-:Y:S01]  /*4a70*/  PRMT R139, RZ, 0x7610, R139 ;  /* 0x00007610ff8b7816 */ /* 0x000fe2000000008b */
[----:B------:R0:W4:Y:S01]  /*4a80*/  @P3 LDG.E.U8 R140, desc[UR20][R124.64] ;  /* 0x000000147c8c3981 */ /* 0x000122000c1e1100 */
[----:B------:R-:W-:Y:S02]  /*4a90*/  SHF.R.S32.HI R134, RZ, 0x1f, R8 ;  /* 0x0000001fff867819 */ /* 0x000fe40000011408 */
[----:B-1----:R-:W-:Y:S01]  /*4aa0*/  IADD3 R126, P5, PT, R8, R122, RZ ;  /* 0x0000007a087e7210 */ /* 0x002fe20007fbe0ff */
[--C-:B------:R-:W-:Y:S01]  /*4ab0*/  IMAD.X R131, R132, 0x1, R123.reuse, P6 ;  /* 0x0000000184837824 */ /* 0x100fe200030e067b */
[----:B------:R-:W-:Y:S01]  /*4ac0*/  PRMT R138, RZ, 0x7610, R138 ;  /* 0x00007610ff8a7816 */ /* 0x000fe2000000008a */
[----:B------:R1:W5:Y:S01]  /*4ad0*/  @P2 LDG.E.U8 R139, desc[UR20][R128.64] ;  /* 0x00000014808b2981 */ /* 0x000362000c1e1100 */
[----:B------:R-:W-:Y:S01]  /*4ae0*/  ISETP.GT.AND P3, PT, R16, 0x6, PT ;  /* 0x000000061000780c */ /* 0x000fe20003f64270 */
[----:B------:R-:W-:Y:S01]  /*4af0*/  IMAD.X R127, R134, 0x1, R123, P5 ;  /* 0x00000001867f7824 */ /* 0x000fe200028e067b */
[----:B------:R-:W-:-:S02]  /*4b00*/  SHF.R.S32.HI R132, RZ, 0x1f, R9 ;  /* 0x0000001fff847819 */ /* 0x000fc40000011409 */
[-C--:B0-----:R-:W-:Y:S01]  /*4b10*/  IADD3 R124, P5, PT, R9, R122.reuse, RZ ;  /* 0x0000007a097c7210 */ /* 0x081fe20007fbe0ff */
[----:B------:R0:W2:Y:S01]  /*4b20*/  @P4 LDG.E.U8 R138, desc[UR20][R130.64] ;  /* 0x00000014828a4981 */ /* 0x0000a2000c1e1100 */
[C---:B------:R-:W-:Y:S02]  /*4b30*/  ISETP.GT.AND P2, PT, R16.reuse, 0x7, PT ;  /* 0x000000071000780c */ /* 0x040fe40003f44270 */
[----:B------:R-:W-:Y:S01]  /*4b40*/  ISETP.GT.AND P4, PT, R16, 0x8, PT ;  /* 0x000000081000780c */ /* 0x000fe20003f84270 */
[----:B------:R-:W-:Y:S01]  /*4b50*/  IMAD.X R125, R132, 0x1, R123, P5 ;  /* 0x00000001847d7824 */ /* 0x000fe200028e067b */
[----:B------:R-:W-:Y:S02]  /*4b60*/  PRMT R137, RZ, 0x7610, R137 ;  /* 0x00007610ff897816 */ /* 0x000fe40000000089 */
[----:B------:R-:W-:Y:S02]  /*4b70*/  SHF.R.S32.HI R132, RZ, 0x1f, R10 ;  /* 0x0000001fff847819 */ /* 0x000fe4000001140a */
[----:B-1----:R-:W-:-:S02]  /*4b80*/  IADD3 R128, P6, PT, R10, R122, RZ ;  /* 0x0000007a0a807210 */ /* 0x002fc40007fde0ff */
[----:B------:R-:W-:Y:S01]  /*4b90*/  PRMT R136, RZ, 0x7610, R136 ;  /* 0x00007610ff887816 */ /* 0x000fe20000000088 */
[----:B------:R1:W2:Y:S01]  /*4ba0*/  @P3 LDG.E.U8 R137, desc[UR20][R126.64] ;  /* 0x000000147e893981 */ /* 0x0002a2000c1e1100 */
[----:B------:R-:W-:Y:S02]  /*4bb0*/  SHF.R.S32.HI R146, RZ, 0x1f, R11 ;  /* 0x0000001fff927819 */ /* 0x000fe4000001140b */
[----:B0-----:R-:W-:Y:S01]  /*4bc0*/  IADD3 R130, P5, PT, R11, R122, RZ ;  /* 0x0000007a0b827210 */ /* 0x001fe20007fbe0ff */
[--C-:B------:R-:W-:Y:S01]  /*4bd0*/  IMAD.X R129, R132, 0x1, R123.reuse, P6 ;  /* 0x0000000184817824 */ /* 0x100fe200030e067b */
[----:B------:R-:W-:Y:S01]  /*4be0*/  PRMT R134, RZ, 0x7610, R134 ;  /* 0x00007610ff867816 */ /* 0x000fe20000000086 */
[----:B------:R0:W2:Y:S01]  /*4bf0*/  @P2 LDG.E.U8 R136, desc[UR20][R124.64] ;  /* 0x000000147c882981 */ /* 0x0000a2000c1e1100 */
[----:B------:R-:W-:Y:S01]  /*4c00*/  ISETP.GT.AND P3, PT, R16, 0x9, PT ;  /* 0x000000091000780c */ /* 0x000fe20003f64270 */
[----:B------:R-:W-:Y:S01]  /*4c10*/  IMAD.X R131, R146, 0x1, R123, P5 ;  /* 0x0000000192837824 */ /* 0x000fe200028e067b */
[----:B------:R-:W-:-:S02]  /*4c20*/  SHF.R.S32.HI R132, RZ, 0x1f, R12 ;  /* 0x0000001fff847819 */ /* 0x000fc4000001140c */
[-C--:B-1----:R-:W-:Y:S01]  /*4c30*/  IADD3 R126, P5, PT, R12, R122.reuse, RZ ;  /* 0x0000007a0c7e7210 */ /* 0x082fe20007fbe0ff */
[----:B------:R1:W2:Y:S01]  /*4c40*/  @P4 LDG.E.U8 R134, desc[UR20][R128.64] ;  /* 0x0000001480864981 */ /* 0x0002a2000c1e1100 */
[C---:B------:R-:W-:Y:S02]  /*4c50*/  ISETP.GT.AND P2, PT, R16.reuse, 0xa, PT ;  /* 0x0000000a1000780c */ /* 0x040fe40003f44270 */
[----:B------:R-:W-:Y:S01]  /*4c60*/  ISETP.GT.AND P4, PT, R16, 0xb, PT ;  /* 0x0000000b1000780c */ /* 0x000fe20003f84270 */
[----:B------:R-:W-:Y:S01]  /*4c70*/  IMAD.X R127, R132, 0x1, R123, P5 ;  /* 0x00000001847f7824 */ /* 0x000fe200028e067b */
[----:B------:R-:W-:Y:S02]  /*4c80*/  PRMT R142, RZ, 0x7610, R142 ;  /* 0x00007610ff8e7816 */ /* 0x000fe4000000008e */
[----:B------:R-:W-:Y:S02]  /*4c90*/  SHF.R.S32.HI R132, RZ, 0x1f, R13 ;  /* 0x0000001fff847819 */ /* 0x000fe4000001140d */
[----:B0-----:R-:W-:-:S02]  /*4ca0*/  IADD3 R124, P6, PT, R13, R122, RZ ;  /* 0x0000007a0d7c7210 */ /* 0x001fc40007fde0ff */
[----:B------:R-:W-:Y:S01]  /*4cb0*/  PRMT R143, RZ, 0x7610, R143 ;  /* 0x00007610ff8f7816 */ /* 0x000fe2000000008f */
[----:B------:R0:W2:Y:S01]  /*4cc0*/  @P3 LDG.E.U8 R142, desc[UR20][R130.64] ;  /* 0x00000014828e3981 */ /* 0x0000a2000c1e1100 */
[----:B------:R-:W-:Y:S02]  /*4cd0*/  SHF.R.S32.HI R148, RZ, 0x1f, R14 ;  /* 0x0000001fff947819 */ /* 0x000fe4000001140e */
[----:B-1----:R-:W-:Y:S01]  /*4ce0*/  IADD3 R128, P5, PT, R14, R122, RZ ;  /* 0x0000007a0e807210 */ /* 0x002fe20007fbe0ff */
[--C-:B------:R-:W-:Y:S01]  /*4cf0*/  IMAD.X R125, R132, 0x1, R123.reuse, P6 ;  /* 0x00000001847d7824 */ /* 0x100fe200030e067b */
[----:B------:R-:W-:Y:S01]  /*4d00*/  PRMT R146, RZ, 0x7610, R146 ;  /* 0x00007610ff927816 */ /* 0x000fe20000000092 */
[----:B------:R1:W2:Y:S01]  /*4d10*/  @P2 LDG.E.U8 R143, desc[UR20][R126.64] ;  /* 0x000000147e8f2981 */ /* 0x0002a2000c1e1100 */
        /* <DEDUP_REMOVED lines=15> */
[----:B------:R-:W-:Y:S01]  /*4e10*/  IMAD.X R127, R132, 0x1, R123, P6 ;  /* 0x00000001847f7824 */ /* 0x000fe200030e067b */
        /* <DEDUP_REMOVED lines=69> */
[----:B------:R-:W-:Y:S01]  /*5270*/  PRMT R155, RZ, 0x7610, R155 ;  /* 0x00007610ff9b7816 */ /* 0x000fe2000000009b */
[----:B------:R-:W-:Y:S01]  /*5280*/  IMAD.X R127, R132, 0x1, R123, P6 ;  /* 0x00000001847f7824 */ /* 0x000fe200030e067b */
[----:B------:R-:W-:Y:S02]  /*5290*/  ISETP.GT.AND P3, PT, R16, 0x1b, PT ;  /* 0x0000001b1000780c */ /* 0x000fe40003f64270 */
[----:B------:R1:W2:Y:S01]  /*52a0*/  @P2 LDG.E.U8 R164, desc[UR20][R130.64] ;  /* 0x0000001482a42981 */ /* 0x0002a2000c1e1100 */
[----:B------:R-:W-:Y:S02]  /*52b0*/  SHF.R.S32.HI R168, RZ, 0x1f, R30 ;  /* 0x0000001fffa87819 */ /* 0x000fe4000001141e */
[----:B0-----:R-:W-:Y:S01]  /*52c0*/  IADD3 R124, P5, PT, R30, R122, RZ ;  /* 0x0000007a1e7c7210 */ /* 0x001fe20007fbe0ff */
[----:B------:R0:W2:Y:S01]  /*52d0*/  @P4 LDG.E.U8 R155, desc[UR20][R126.64] ;  /* 0x000000147e9b4981 */ /* 0x0000a2000c1e1100 */
[----:B------:R-:W-:-:S02]  /*52e0*/  ISETP.GT.AND P2, PT, R16, 0x1c, PT ;  /* 0x0000001c1000780c */ /* 0x000fc40003f44270 */
[----:B------:R-:W-:Y:S02]  /*52f0*/  SHF.R.S32.HI R132, RZ, 0x1f, R31 ;  /* 0x0000001fff847819 */ /* 0x000fe4000001141f */
[----:B-1----:R-:W-:Y:S01]  /*5300*/  IADD3 R128, P4, PT, R31, R122, RZ ;  /* 0x0000007a1f807210 */ /* 0x002fe20007f9e0ff */
[----:B------:R-:W-:Y:S01]  /*5310*/  IMAD.X R125, R168, 0x1, R123, P5 ;  /* 0x00000001a87d7824 */ /* 0x000fe200028e067b */
[----:B------:R-:W-:Y:S02]  /*5320*/  PRMT R166, RZ, 0x7610, R166 ;  /* 0x00007610ffa67816 */ /* 0x000fe400000000a6 */
[----:B------:R-:W-:Y:S01]  /*5330*/  PRMT R157, RZ, 0x7610, R157 ;  /* 0x00007610ff9d7816 */ /* 0x000fe2000000009d */
[----:B------:R-:W-:Y:S01]  /*5340*/  IMAD.X R129, R132, 0x1, R123, P4 ;  /* 0x0000000184817824 */ /* 0x000fe200020e067b */
[C---:B------:R-:W-:Y:S02]  /*5350*/  ISETP.GT.AND P4, PT, R16.reuse, 0x1e, PT ;  /* 0x0000001e1000780c */ /* 0x040fe40003f84270 */
[----:B------:R1:W2:Y:S01]  /*5360*/  @P3 LDG.E.U8 R166, desc[UR20][R124.64] ;  /* 0x000000147ca63981 */ /* 0x0002a2000c1e1100 */
[----:B------:R-:W-:-:S02]  /*5370*/  ISETP.GT.AND P3, PT, R16, 0x1d, PT ;  /* 0x0000001d1000780c */ /* 0x000fc40003f64270 */
[----:B------:R-:W-:Y:S01]  /*5380*/  SHF.R.S32.HI R132, RZ, 0x1f, R32 ;  /* 0x0000001fff847819 */ /* 0x000fe20000011420 */
[----:B------:R1:W2:Y:S01]  /*5390*/  @P2 LDG.E.U8 R157, desc[UR20][R128.64] ;  /* 0x00000014809d2981 */ /* 0x0002a2000c1e1100 */
[-C--:B------:R-:W-:Y:S02]  /*53a0*/  IADD3 R130, P6, PT, R32, R122.reuse, RZ ;  /* 0x0000007a20827210 */ /* 0x080fe40007fde0ff */
[-C--:B0-----:R-:W-:Y:S02]  /*53b0*/  IADD3 R126, P5, PT, R39, R122.reuse, RZ ;  /* 0x0000007a277e7210 */ /* 0x081fe40007fbe0ff */
[----:B------:R-:W-:Y:S01]  /*53c0*/  ISETP.GT.AND P2, PT, R16, 0x1f, PT ;  /* 0x0000001f1000780c */ /* 0x000fe20003f44270 */
[----:B------:R-:W-:Y:S01]  /*53d0*/  IMAD.X R131, R132, 0x1, R123, P6 ;  /* 0x0000000184837824 */ /* 0x000fe200030e067b */
[----:B------:R-:W-:Y:S01]  /*53e0*/  PRMT R159, RZ, 0x7610, R159 ;  /* 0x00007610ff9f7816 */ /* 0x000fe2000000009f */
[----:B------:R-:W-:Y:S01]  /*53f0*/  IMAD.X R127, R40, 0x1, R123, P5 ;  /* 0x00000001287f7824 */ /* 0x000fe200028e067b */
[----:B-1----:R-:W-:-:S02]  /*5400*/  IADD3 R124, P6, PT, R106, R122, RZ ;  /* 0x0000007a6a7c7210 */ /* 0x002fc40007fde0ff */
[----:B------:R-:W-:Y:S02]  /*5410*/  PRMT R168, RZ, 0x7610, R168 ;  /* 0x00007610ffa87816 */ /* 0x000fe400000000a8 */
[----:B------:R-:W2:Y:S01]  /*5420*/  @P4 LDG.E.U8 R159, desc[UR20][R126.64] ;  /* 0x000000147e9f4981 */ /* 0x000ea2000c1e1100 */
[----:B------:R-:W-:Y:S01]  /*5430*/  PRMT R170, RZ, 0x7610, R170 ;  /* 0x00007610ffaa7816 */ /* 0x000fe200000000aa */
[----:B------:R-:W-:Y:S01]  /*5440*/  IMAD.X R125, R109, 0x1, R123, P6 ;  /* 0x000000016d7d7824 */ /* 0x000fe200030e067b */
[C---:B------:R-:W-:Y:S01]  /*5450*/  ISETP.GT.AND P4, PT, R16.reuse, 0x21, PT ;  /* 0x000000211000780c */ /* 0x040fe20003f84270 */
[----:B------:R0:W2:Y:S01]  /*5460*/  @P3 LDG.E.U8 R168, desc[UR20][R130.64] ;  /* 0x0000001482a83981 */ /* 0x0000a2000c1e1100 */
[C---:B------:R-:W-:Y:S02]  /*5470*/  ISETP.GT.AND P3, PT, R16.reuse, 0x20, PT ;  /* 0x000000201000780c */ /* 0x040fe40003f64270 */
[----:B------:R-:W-:Y:S01]  /*5480*/  IADD3 R128, P5, PT, R33, R122, RZ ;  /* 0x0000007a21807210 */ /* 0x000fe20007fbe0ff */
[----:B------:R1:W2:Y:S01]  /*5490*/  @P2 LDG.E.U8 R170, desc[UR20][R124.64] ;  /* 0x000000147caa2981 */ /* 0x0002a2000c1e1100 */
[----:B------:R-:W-:-:S02]  /*54a0*/  ISETP.GT.AND P2, PT, R16, 0x22, PT ;  /* 0x000000221000780c */ /* 0x000fc40003f44270 */
[-C--:B0-----:R-:W-:Y:S01]  /*54b0*/  IADD3 R130, P6, PT, R41, R122.reuse, RZ ;  /* 0x0000007a29827210 */ /* 0x081fe20007fde0ff */
[--C-:B------:R-:W-:Y:S01]  /*54c0*/  IMAD.X R129, R34, 0x1, R123.reuse, P5 ;  /* 0x0000000122817824 */ /* 0x100fe200028e067b */
[----:B------:R-:W-:Y:S02]  /*54d0*/  PRMT R174, RZ, 0x7610, R174 ;  /* 0x00007610ffae7816 */ /* 0x000fe400000000ae */
[----:B------:R-:W-:Y:S01]  /*54e0*/  IADD3 R126, P5, PT, R42, R122, RZ ;  /* 0x0000007a2a7e7210 */ /* 0x000fe20007fbe0ff */
[----:B------:R-:W-:Y:S01]  /*54f0*/  IMAD.X R131, R43, 0x1, R123, P6 ;  /* 0x000000012b837824 */ /* 0x000fe200030e067b */
[----:B------:R-:W-:Y:S02]  /*5500*/  PRMT R172, RZ, 0x7610, R172 ;  /* 0x00007610ffac7816 */ /* 0x000fe400000000ac */
[----:B------:R-:W-:Y:S01]  /*5510*/  PRMT R161, RZ, 0x7610, R161 ;  /* 0x00007610ffa17816 */ /* 0x000fe200000000a1 */
[----:B------:R-:W-:Y:S01]  /*5520*/  IMAD.X R127, R44, 0x1, R123, P5 ;  /* 0x000000012c7f7824 */ /* 0x000fe200028e067b */
[----:B------:R-:W3:Y:S01]  /*5530*/  @P4 LDG.E.U8 R174, desc[UR20][R130.64] ;  /* 0x0000001482ae4981 */ /* 0x000ee2000c1e1100 */
[----:B------:R-:W-:-:S02]  /*5540*/  ISETP.GT.AND P4, PT, R16, 0x24, PT ;  /* 0x000000241000780c */ /* 0x000fc40003f84270 */
[----:B-1----:R-:W-:Y:S01]  /*5550*/  IADD3 R124, P6, PT, R45, R122, RZ ;  /* 0x0000007a2d7c7210 */ /* 0x002fe20007fde0ff */
[----:B------:R0:W3:Y:S01]  /*5560*/  @P3 LDG.E.U8 R172, desc[UR20][R128.64] ;  /* 0x0000001480ac3981 */ /* 0x0000e2000c1e1100 */
[----:B------:R-:W-:-:S03]  /*5570*/  ISETP.GT.AND P3, PT, R16, 0x23, PT ;  /* 0x000000231000780c */ /* 0x000fc60003f64270 */
[----:B------:R1:W3:Y:S01]  /*5580*/  @P2 LDG.E.U8 R161, desc[UR20][R126.64] ;  /* 0x000000147ea12981 */ /* 0x0002e2000c1e1100 */
[----:B------:R-:W-:Y:S02]  /*5590*/  ISETP.GT.AND P2, PT, R16, 0x25, PT ;  /* 0x000000251000780c */ /* 0x000fe40003f44270 */
[-C--:B0-----:R-:W-:Y:S01]  /*55a0*/  IADD3 R128, P5, PT, R47, R122.reuse, RZ ;  /* 0x0000007a2f807210 */ /* 0x081fe20007fbe0ff */
[----:B------:R-:W-:Y:S01]  /*55b0*/  IMAD.X R125, R46, 0x1, R123, P6 ;  /* 0x000000012e7d7824 */ /* 0x000fe200030e067b */
[----:B------:R-:W-:Y:S02]  /*55c0*/  PRMT R163, RZ, 0x7610, R163 ;  /* 0x00007610ffa37816 */ /* 0x000fe400000000a3 */
[----:B------:R-:W-:Y:S01]  /*55d0*/  IADD3 R130, P6, PT, R48, R122, RZ ;  /* 0x0000007a30827210 */ /* 0x000fe20007fde0ff */
[--C-:B------:R-:W-:Y:S01]  /*55e0*/  IMAD.X R129, R49, 0x1, R123.reuse, P5 ;  /* 0x0000000131817824 */ /* 0x100fe200028e067b */
[----:B------:R-:W-:Y:S02]  /*55f0*/  PRMT R176, RZ, 0x7610, R176 ;  /* 0x00007610ffb07816 */ /* 0x000fe400000000b0 */
[----:B------:R-:W-:Y:S01]  /*5600*/  PRMT R178, RZ, 0x7610, R178 ;  /* 0x00007610ffb27816 */ /* 0x000fe200000000b2 */
[----:B------:R-:W-:Y:S01]  /*5610*/  IMAD.X R131, R50, 0x1, R123, P6 ;  /* 0x0000000132837824 */ /* 0x000fe200030e067b */
[----:B------:R-:W4:Y:S01]  /*5620*/  @P4 LDG.E.U8 R163, desc[UR20][R128.64] ;  /* 0x0000001480a34981 */ /* 0x000f22000c1e1100 */
[----:B------:R-:W-:-:S02]  /*5630*/  ISETP.GT.AND P4, PT, R16, 0x27, PT ;  /* 0x000000271000780c */ /* 0x000fc40003f84270 */
[----:B-1----:R-:W-:Y:S01]  /*5640*/  IADD3 R126, P5, PT, R51, R122, RZ ;  /* 0x0000007a337e7210 */ /* 0x002fe20007fbe0ff */
[----:B------:R0:W4:Y:S01]  /*5650*/  @P3 LDG.E.U8 R176, desc[UR20][R124.64] ;  /* 0x000000147cb03981 */ /* 0x000122000c1e1100 */
[----:B------:R-:W-:-:S03]  /*5660*/  ISETP.GT.AND P3, PT, R16, 0x26, PT ;  /* 0x000000261000780c */ /* 0x000fc60003f64270 */
[----:B------:R1:W4:Y:S01]  /*5670*/  @P2 LDG.E.U8 R178, desc[UR20][R130.64] ;  /* 0x0000001482b22981 */ /* 0x000322000c1e1100 */
[----:B------:R-:W-:Y:S02]  /*5680*/  ISETP.GT.AND P2, PT, R16, 0x28, PT ;  /* 0x000000281000780c */ /* 0x000fe40003f44270 */
        /* <DEDUP_REMOVED lines=23> */
[----:B------:R-:W5:Y:S01]  /*5800*/  @P4 LDG.E.U8 R167, desc[UR20][R126.64] ;  /* 0x000000147ea74981 */ /* 0x000f62000c1e1100 */
[----:B------:R-:W-:-:S02]  /*5810*/  ISETP.GT.AND P4, PT, R16, 0x2d, PT ;  /* 0x0000002d1000780c */ /* 0x000fc40003f84270 */
[----:B-1----:R-:W-:Y:S01]  /*5820*/  IADD3 R128, P5, PT, R60, R122, RZ ;  /* 0x0000007a3c807210 */ /* 0x002fe20007fbe0ff */
[----:B------:R0:W5:Y:S01]  /*5830*/  @P3 LDG.E.U8 R186, desc[UR20][R130.64] ;  /* 0x0000001482ba3981 */ /* 0x000162000c1e1100 */
[----:B------:R-:W-:-:S03]  /*5840*/  ISETP.GT.AND P3, PT, R16, 0x2c, PT ;  /* 0x0000002c1000780c */ /* 0x000fc60003f64270 */
[----:B------:R1:W5:Y:S01]  /*5850*/  @P2 LDG.E.U8 R188, desc[UR20][R124.64] ;  /* 0x000000147cbc2981 */ /* 0x000362000c1e1100 */
        /* <DEDUP_REMOVED lines=34> */
[-C--:B------:R-:W-:Y:S01]  /*5a80*/  IADD3 R128, P5, PT, R75, R122.reuse, RZ ;  /* 0x0000007a4b807210 */ /* 0x080fe20007fbe0ff */
[----:B------:R-:W-:Y:S01]  /*5a90*/  IMAD.X R125, R74, 0x1, R123, P6 ;  /* 0x000000014a7d7824 */ /* 0x000fe200030e067b */
[----:B------:R-:W-:Y:S02]  /*5aa0*/  PRMT R173, RZ, 0x7610, R173 ;  /* 0x00007610ffad7816 */ /* 0x000fe400000000ad */
[----:B------:R-:W-:Y:S01]  /*5ab0*/  PRMT R175, RZ, 0x7610, R175 ;  /* 0x00007610ffaf7816 */ /* 0x000fe200000000af */
[----:B------:R-:W-:Y:S01]  /*5ac0*/  IMAD.X R129, R76, 0x1, R123, P5 ;  /* 0x000000014c817824 */ /* 0x000fe200028e067b */
[----:B------:R-:W5:Y:S01]  /*5ad0*/  @P4 LDG.E.U8 R198, desc[UR20][R124.64] ;  /* 0x000000147cc64981 */ /* 0x000f62000c1e1100 */
[----:B-1----:R-:W-:-:S02]  /*5ae0*/  IADD3 R130, P4, PT, R77, R122, RZ ;  /* 0x0000007a4d827210 */ /* 0x002fc40007f9e0ff */
[C---:B------:R-:W-:Y:S01]  /*5af0*/  ISETP.GT.AND P5, PT, R16.reuse, 0x36, PT ;  /* 0x000000361000780c */ /* 0x040fe20003fa4270 */
[----:B------:R0:W5:Y:S02]  /*5b00*/  @P3 LDG.E.U8 R173, desc[UR20][R126.64] ;  /* 0x000000147ead3981 */ /* 0x000164000c1e1100 */
[----:B------:R-:W-:Y:S01]  /*5b10*/  IMAD.X R131, R79, 0x1, R123, P4 ;  /* 0x000000014f837824 */ /* 0x000fe200020e067b */
[----:B------:R-:W-:Y:S01]  /*5b20*/  ISETP.GT.AND P4, PT, R16, RZ, PT ;  /* 0x000000ff1000720c */ /* 0x000fe20003f84270 */
[----:B------:R-:W5:Y:S01]  /*5b30*/  @P2 LDG.E.U8 R175, desc[UR20][R128.64] ;  /* 0x0000001480af2981 */ /* 0x000f62000c1e1100 */
[----:B------:R-:W-:Y:S02]  /*5b40*/  PRMT R177, RZ, 0x7610, R177 ;  /* 0x00007610ffb17816 */ /* 0x000fe400000000b1 */
[----:B0-----:R-:W-:Y:S02]  /*5b50*/  IADD3 R126, P2, PT, R78, R122, RZ ;  /* 0x0000007a4e7e7210 */ /* 0x001fe40007f5e0ff */
[----:B------:R-:W-:-:S03]  /*5b60*/  PRMT R180, RZ, 0x7610, R180 ;  /* 0x00007610ffb47816 */ /* 0x000fc600000000b4 */
[----:B------:R-:W-:Y:S01]  /*5b70*/  IMAD.X R127, R80, 0x1, R123, P2 ;  /* 0x00000001507f7824 */ /* 0x000fe200010e067b */
[C---:B------:R-:W-:Y:S02]  /*5b80*/  ISETP.GT.AND P3, PT, R16.reuse, 0x35, PT ;  /* 0x000000351000780c */ /* 0x040fe40003f64270 */
[----:B------:R-:W-:Y:S01]  /*5b90*/  ISETP.GT.AND P2, PT, R16, 0x38, PT ;  /* 0x000000381000780c */ /* 0x000fe20003f44270 */
[----:B------:R-:W5:Y:S04]  /*5ba0*/  @P4 LDG.E.U8 R180, desc[UR20][R122.64] ;  /* 0x000000147ab44981 */ /* 0x000f68000c1e1100 */
[----:B------:R0:W5:Y:S01]  /*5bb0*/  @P5 LDG.E.U8 R177, desc[UR20][R126.64] ;  /* 0x000000147eb15981 */ /* 0x000162000c1e1100 */
[----:B------:R-:W-:Y:S02]  /*5bc0*/  IADD3 R132, P5, PT, R36, R122, RZ ;  /* 0x0000007a24847210 */ /* 0x000fe40007fbe0ff */
[----:B------:R-:W-:-:S02]  /*5bd0*/  ISETP.GT.AND P4, PT, R16, 0x39, PT ;  /* 0x000000391000780c */ /* 0x000fc40003f84270 */
[----:B------:R-:W-:Y:S01]  /*5be0*/  PRMT R200, RZ, 0x7610, R200 ;  /* 0x00007610ffc87816 */ /* 0x000fe200000000c8 */
[--C-:B------:R-:W-:Y:S01]  /*5bf0*/  IMAD.X R133, R38, 0x1, R123.reuse, P5 ;  /* 0x0000000126857824 */ /* 0x100fe200028e067b */
[----:B------:R-:W-:Y:S02]  /*5c00*/  PRMT R204, RZ, 0x7610, R204 ;  /* 0x00007610ffcc7816 */ /* 0x000fe400000000cc */
[-C--:B0-----:R-:W-:Y:S02]  /*5c10*/  IADD3 R126, P5, PT, R83, R122.reuse, RZ ;  /* 0x0000007a537e7210 */ /* 0x081fe40007fbe0ff */
[----:B------:R-:W5:Y:S01]  /*5c20*/  @P3 LDG.E.U8 R200, desc[UR20][R130.64] ;  /* 0x0000001482c83981 */ /* 0x000f62000c1e1100 */
[----:B------:R-:W-:Y:S02]  /*5c30*/  PRMT R206, RZ, 0x7610, R206 ;  /* 0x00007610ffce7816 */ /* 0x000fe400000000ce */
[----:B------:R-:W-:Y:S01]  /*5c40*/  ISETP.GT.AND P3, PT, R16, 0x37, PT ;  /* 0x000000371000780c */ /* 0x000fe20003f64270 */
[----:B------:R-:W-:Y:S01]  /*5c50*/  IMAD.X R127, R85, 0x1, R123, P5 ;  /* 0x00000001557f7824 */ /* 0x000fe200028e067b */
[----:B------:R0:W5:Y:S01]  /*5c60*/  @P2 LDG.E.U8 R204, desc[UR20][R132.64] ;  /* 0x0000001484cc2981 */ /* 0x000162000c1e1100 */
[----:B------:R-:W-:-:S02]  /*5c70*/  IADD3 R124, P6, PT, R81, R122, RZ ;  /* 0x0000007a517c7210 */ /* 0x000fc40007fde0ff */
[----:B------:R-:W-:Y:S01]  /*5c80*/  ISETP.GT.AND P2, PT, R16, 0x3a, PT ;  /* 0x0000003a1000780c */ /* 0x000fe20003f44270 */
[----:B------:R-:W5:Y:S01]  /*5c90*/  @P4 LDG.E.U8 R206, desc[UR20][R126.64] ;  /* 0x000000147ece4981 */ /* 0x000f62000c1e1100 */
[-C--:B------:R-:W-:Y:S02]  /*5ca0*/  IADD3 R128, P5, PT, R84, R122.reuse, RZ ;  /* 0x0000007a54807210 */ /* 0x080fe40007fbe0ff */
[----:B------:R-:W-:Y:S01]  /*5cb0*/  ISETP.GT.AND P4, PT, R16, 0x3b, PT ;  /* 0x0000003b1000780c */ /* 0x000fe20003f84270 */
[--C-:B------:R-:W-:Y:S01]  /*5cc0*/  IMAD.X R125, R82, 0x1, R123.reuse, P6 ;  /* 0x00000001527d7824 */ /* 0x100fe200030e067b */
[----:B------:R-:W-:Y:S02]  /*5cd0*/  PRMT R202, RZ, 0x7610, R202 ;  /* 0x00007610ffca7816 */ /* 0x000fe400000000ca */
[CC--:B------:R-:W-:Y:S01]  /*5ce0*/  IADD3 RZ, P6, PT, R89.reuse, R122.reuse, RZ ;  /* 0x0000007a59ff7210 */ /* 0x0c0fe20007fde0ff */
[----:B------:R-:W-:Y:S01]  /*5cf0*/  IMAD.X R129, R86, 0x1, R123, P5 ;  /* 0x0000000156817824 */ /* 0x000fe200028e067b */
[----:B0-----:R-:W-:Y:S01]  /*5d00*/  PRMT R133, RZ, 0x7610, R133 ;  /* 0x00007610ff857816 */ /* 0x001fe20000000085 */
[----:B------:R-:W-:Y:S01]  /*5d10*/  IMAD.IADD R130, R89, 0x1, R122 ;  /* 0x0000000159827824 */ /* 0x000fe200078e027a */
[----:B------:R0:W5:Y:S01]  /*5d20*/  @P3 LDG.E.U8 R202, desc[UR20][R124.64] ;  /* 0x000000147cca3981 */ /* 0x000162000c1e1100 */
[----:B------:R-:W-:Y:S01]  /*5d30*/  PRMT R132, RZ, 0x7610, R132 ;  /* 0x00007610ff847816 */ /* 0x000fe20000000084 */
[----:B------:R-:W-:Y:S01]  /*5d40*/  IMAD.X R131, R91, 0x1, R123, P6 ;  /* 0x000000015b837824 */ /* 0x000fe200030e067b */
[----:B------:R-:W-:Y:S01]  /*5d50*/  ISETP.GT.AND P3, PT, R16, 0x3c, PT ;  /* 0x0000003c1000780c */ /* 0x000fe20003f64270 */
[----:B------:R1:W5:Y:S01]  /*5d60*/  @P2 LDG.E.U8 R133, desc[UR20][R128.64] ;  /* 0x0000001480852981 */ /* 0x000362000c1e1100 */
[----:B------:R-:W-:-:S02]  /*5d70*/  IADD3 RZ, P5, PT, R92, R122, RZ ;  /* 0x0000007a5cff7210 */ /* 0x000fc40007fbe0ff */
[----:B------:R-:W-:Y:S01]  /*5d80*/  ISETP.GT.AND P2, PT, R16, 0x3d, PT ;  /* 0x0000003d1000780c */ /* 0x000fe20003f44270 */
[----:B------:R1:W5:Y:S01]  /*5d90*/  @P4 LDG.E.U8 R132, desc[UR20][R130.64] ;  /* 0x0000001482844981 */ /* 0x000362000c1e1100 */
[C---:B------:R-:W-:Y:S01]  /*5da0*/  IADD3 RZ, P4, PT, R93.reuse, R122, RZ ;  /* 0x0000007a5dff7210 */ /* 0x040fe20007f9e0ff */
[----:B0-----:R-:W-:Y:S01]  /*5db0*/  IMAD.IADD R124, R92, 0x1, R122 ;  /* 0x000000015c7c7824 */ /* 0x001fe200078e027a */
[----:B------:R-:W-:Y:S01]  /*5dc0*/  PRMT R179, RZ, 0x7610, R179 ;  /* 0x00007610ffb37816 */ /* 0x000fe200000000b3 */
[--C-:B------:R-:W-:Y:S01]  /*5dd0*/  IMAD.X R125, R94, 0x1, R123.reuse, P5 ;  /* 0x000000015e7d7824 */ /* 0x100fe200028e067b */
[----:B------:R-:W-:Y:S01]  /*5de0*/  PRMT R208, RZ, 0x7610, R208 ;  /* 0x00007610ffd07816 */ /* 0x000fe200000000d0 */
[----:B-1----:R-:W-:Y:S02]  /*5df0*/  IMAD.IADD R128, R93, 0x1, R122 ;  /* 0x000000015d807824 */ /* 0x002fe400078e027a */
[----:B------:R-:W-:Y:S01]  /*5e00*/  IMAD.X R129, R95, 0x1, R123, P4 ;  /* 0x000000015f817824 */ /* 0x000fe200020e067b */
[----:B------:R0:W5:Y:S01]  /*5e10*/  @P3 LDG.E.U8 R179, desc[UR20][R124.64] ;  /* 0x000000147cb33981 */ /* 0x000162000c1e1100 */
[----:B------:R-:W-:-:S02]  /*5e20*/  ISETP.GT.AND P4, PT, R16, 0x3e, PT ;  /* 0x0000003e1000780c */ /* 0x000fc40003f84270 */
[----:B------:R-:W-:Y:S01]  /*5e30*/  ISETP.GT.AND P3, PT, R16, 0x3f, PT ;  /* 0x0000003f1000780c */ /* 0x000fe20003f64270 */
[----:B------:R1:W5:Y:S01]  /*5e40*/  @P2 LDG.E.U8 R208, desc[UR20][R128.64] ;  /* 0x0000001480d02981 */ /* 0x000362000c1e1100 */
[-C--:B------:R-:W-:Y:S02]  /*5e50*/  IADD3 RZ, P5, PT, R104, R122.reuse, RZ ;  /* 0x0000007a68ff7210 */ /* 0x080fe40007fbe0ff */
[----:B------:R-:W-:Y:S01]  /*5e60*/  IADD3 RZ, P2, PT, R108, R122, RZ ;  /* 0x0000007a6cff7210 */ /* 0x000fe20007f5e0ff */
[----:B------:R-:W-:Y:S01]  /*5e70*/  IMAD.IADD R126, R104, 0x1, R122 ;  /* 0x00000001687e7824 */ /* 0x000fe200078e027a */
[----:B------:R-:W-:Y:S01]  /*5e80*/  PRMT R131, RZ, 0x7610, R131 ;  /* 0x00007610ff837816 */ /* 0x000fe20000000083 */
[--C-:B------:R-:W-:Y:S01]  /*5e90*/  IMAD.X R127, R107, 0x1, R123.reuse, P5 ;  /* 0x000000016b7f7824 */ /* 0x100fe200028e067b */
[----:B------:R-:W-:Y:S01]  /*5ea0*/  PRMT R130, RZ, 0x7610, R130 ;  /* 0x00007610ff827816 */ /* 0x000fe20000000082 */
[----:B0-----:R-:W-:Y:S02]  /*5eb0*/  IMAD.IADD R124, R108, 0x1, R122 ;  /* 0x000000016c7c7824 */ /* 0x001fe400078e027a */
[----:B------:R-:W-:Y:S01]  /*5ec0*/  IMAD.X R125, R110, 0x1, R123, P2 ;  /* 0x000000016e7d7824 */ /* 0x000fe200010e067b */
[----:B------:R-:W5:Y:S04]  /*5ed0*/  @P4 LDG.E.U8 R131, desc[UR20][R126.64] ;  /* 0x000000147e834981 */ /* 0x000f68000c1e1100 */
[----:B------:R0:W5:Y:S01]  /*5ee0*/  @P3 LDG.E.U8 R130, desc[UR20][R124.64] ;  /* 0x000000147c823981 */ /* 0x000162000c1e1100 */
[----:B------:R-:W-:Y:S01]  /*5ef0*/  BAR.SYNC.DEFER_BLOCKING 0x0 ;  /* 0x0000000000007b1d */ /* 0x000fe20000010000 */
[----:B------:R-:W-:-:S02]  /*5f00*/  ISETP.GE.AND P6, PT, R90, R16, PT ;  /* 0x000000105a00720c */ /* 0x000fc40003fc6270 */
[----:B------:R-:W-:Y:S02]  /*5f10*/  PRMT R183, RZ, 0x7610, R183 ;  /* 0x00007610ffb77816 */ /* 0x000fe400000000b7 */
[----:B-1----:R-:W-:-:S09]  /*5f20*/  PRMT R129, RZ, 0x7610, R129 ;  /* 0x00007610ff817816 */ /* 0x002fd20000000081 */
[----:B0-----:R-:W-:Y:S02]  /*5f30*/  @!P6 IMAD.MOV.U32 R124, RZ, RZ, R100 ;  /* 0x000000ffff7ce224 */ /* 0x001fe400078e0064 */
[----:B------:R-:W-:Y:S01]  /*5f40*/  @!P6 IMAD.MOV.U32 R125, RZ, RZ, R103 ;  /* 0x000000ffff7de224 */ /* 0x000fe200078e0067 */
[----:B------:R-:W-:-:S04]  /*5f50*/  PRMT R181, RZ, 0x7610, R181 ;  /* 0x00007610ffb57816 */ /* 0x000fc800000000b5 */
[----:B------:R0:W5:Y:S01]  /*5f60*/  @!P6 LDG.E.U8 R183, desc[UR20][R124.64] ;  /* 0x000000147cb7e981 */ /* 0x000162000c1e1100 */
[----:B------:R-:W-:-:S03]  /*5f70*/  PRMT R185, RZ, 0x7610, R185 ;  /* 0x00007610ffb97816 */ /* 0x000fc600000000b9 */
[----:B------:R-:W5:Y:S01]  /*5f80*/  @!P6 LDG.E.U8 R181, desc[UR20][R96.64] ;  /* 0x0000001460b5e981 */ /* 0x000f62000c1e1100 */
[----:B0-----:R-:W-:Y:S02]  /*5f90*/  @!P6 IMAD.MOV.U32 R124, RZ, RZ, R98 ;  /* 0x000000ffff7ce224 */ /* 0x001fe400078e0062 */
[----:B------:R-:W-:-:S05]  /*5fa0*/  @!P6 IMAD.MOV.U32 R125, RZ, RZ, R101 ;  /* 0x000000ffff7de224 */ /* 0x000fca00078e0065 */
[----:B------:R0:W5:Y:S02]  /*5fb0*/  @!P6 LDG.E.U8 R129, desc[UR20][R124.64] ;  /* 0x000000147c81e981 */ /* 0x000164000c1e1100 */
[----:B0-----:R-:W-:Y:S02]  /*5fc0*/  @!P6 IMAD.MOV.U32 R124, RZ, RZ, R102 ;  /* 0x000000ffff7ce224 */ /* 0x001fe400078e0066 */
[----:B------:R-:W-:-:S05]  /*5fd0*/  @!P6 IMAD.MOV.U32 R125, RZ, RZ, R105 ;  /* 0x000000ffff7de224 */ /* 0x000fca00078e0069 */
[----:B------:R-:W5:Y:S04]  /*5fe0*/  @!P6 LDG.E.U8 R185, desc[UR20][R124.64] ;  /* 0x000000147cb9e981 */ /* 0x000f68000c1e1100 */
[----:B--2---:R0:W-:Y:S04]  /*5ff0*/  STS.U8 [R111+UR9+0x4400], R134 ;  /* 0x004400866f007988 */ /* 0x0041e80008000009 */
[----:B------:R0:W-:Y:S04]  /*6000*/  STS.U8 [R111+UR9+0x4800], R152 ;  /* 0x004800986f007988 */ /* 0x0001e80008000009 */
[----:B------:R0:W-:Y:S04]  /*6010*/  STS.U8 [R111+UR9+0x4c00], R160 ;  /* 0x004c00a06f007988 */ /* 0x0001e80008000009 */
[----:B---3--:R0:W-:Y:S01]  /*6020*/  STS.U8 [R111+UR9+0x5000], R172 ;  /* 0x005000ac6f007988 */ /* 0x0081e20008000009 */
[----:B------:R-:W-:Y:S01]  /*6030*/  ULEA UR11, UR23, UR9, 0x3 ;  /* 0x00000009170b7291 */ /* 0x000fe2000f8e18ff */
[----:B------:R-:W-:-:S03]  /*6040*/  UMOV UR4, UR5 ;  /* 0x0000000500047c82 */ /* 0x000fc60008000000 */
[----:B------:R-:W-:Y:S01]  /*6050*/  UIADD3 UR11, UPT, UPT, UR11, 0x8800, URZ ;  /* 0x000088000b0b7890 */ /* 0x000fe2000fffe0ff */
[----:B----4-:R0:W-:Y:S04]  /*6060*/  STS.U8 [R111+UR9+0x5400], R184 ;  /* 0x005400b86f007988 */ /* 0x0101e80008000009 */
[----:B-----5:R0:W-:Y:S04]  /*6070*/  STS.U8 [R111+UR9+0x5800], R194 ;  /* 0x005800c26f007988 */ /* 0x0201e80008000009 */
        /* <DEDUP_REMOVED lines=62> */
[----:B------:R1:W-:Y:S06]  /*6460*/  MEMBAR.ALL.CTA ;  /* 0x0000000000007992 */ /* 0x0003ec0000008000 */
[----:B-1----:R-:W1:Y:S02]  /*6470*/  FENCE.VIEW.ASYNC.S ;  /* 0x00000000000073c6 */ /* 0x002e640000000000 */
[----:B-1----:R-:W-:Y:S06]  /*6480*/  BAR.SYNC.DEFER_BLOCKING 0x0 ;  /* 0x0000000000007b1d */ /* 0x002fec0000010000 */
[----:B------:R-:W-:Y:S05]  /*6490*/  @P0 BRA `(.L_x_9) ;  /* 0x0000000000540947 */ /* 0x000fea0003800000 */
[----:B------:R-:W-:Y:S02]  /*64a0*/  UIADD3 UR34, UPT, UPT, UR8, 0x10, URZ ;  /* 0x0000001008227890 */ /* 0x000fe4000fffe0ff */
[----:B------:R-:W-:Y:S01]  /*64b0*/  UIADD3 UR35, UPT, UPT, UR8, 0x10, URZ ;  /* 0x0000001008237890 */ /* 0x000fe2000fffe0ff */
[----:B------:R-:W-:Y:S01]  /*64c0*/  UMOV UR18, 0x0 ;  /* 0x0000000000127882 */ /* 0x000fe20000000000 */
[----:B------:R-:W-:Y:S01]  /*64d0*/  UMOV UR19, 0x8048010 ;  /* 0x0804801000137882 */ /* 0x000fe20000000000 */
[----:B------:R-:W-:Y:S01]  /*64e0*/  UMOV UR16, UR22 ;  /* 0x0000001600107c82 */ /* 0x000fe20008000000 */
[----:B------:R-:W-:Y:S01]  /*64f0*/  UMOV UR17, 0x40004040 ;  /* 0x4000404000117882 */ /* 0x000fe20000000000 */
[----:B------:R-:W-:Y:S01]  /*6500*/  UMOV UR32, 0x0 ;  /* 0x0000000000207882 */ /* 0x000fe20000000000 */
[----:B------:R-:W-:Y:S01]  /*6510*/  UMOV UR33, 0x8048010 ;  /* 0x0804801000217882 */ /* 0x000fe20000000000 */
[----:B------:R-:W-:Y:S01]  /*6520*/  UMOV UR36, 0x0 ;  /* 0x0000000000247882 */ /* 0x000fe20000000000 */
[----:B------:R-:W-:Y:S01]  /*6530*/  UMOV UR37, 0x8048010 ;  /* 0x0804801000257882 */ /* 0x000fe20000000000 */
[----:B------:R-:W-:Y:S01]  /*6540*/  UMOV UR6, UR11 ;  /* 0x0000000b00067c82 */ /* 0x000fe20008000000 */
[----:B------:R-:W-:Y:S01]  /*6550*/  UMOV UR7, URZ ;  /* 0x000000ff00077c82 */ /* 0x000fe20008000000 */
[----:B------:R1:W-:Y:S01]  /*6560*/  UTCQMMA gdesc[UR16], gdesc[UR12], tmem[UR8], tmem[UR18], idesc[UR19], UPT ;  /* 0x00ff120c100075ea */ /* 0x0003e2000b800308 */
[----:B------:R-:W-:Y:S01]  /*6570*/  UMOV UR38, 0x0 ;  /* 0x0000000000267882 */ /* 0x000fe20000000000 */
[----:B------:R-:W-:Y:S01]  /*6580*/  UMOV UR39, 0x8048010 ;  /* 0x0804801000277882 */ /* 0x000fe20000000000 */
[----:B------:R1:W-:Y:S01]  /*6590*/  UTCQMMA gdesc[UR30], gdesc[UR14], tmem[UR8], tmem[UR32], idesc[UR33], UPT ;  /* 0x00ff200e1e0075ea */ /* 0x0003e2000b800308 */
[----:B------:R-:W-:Y:S01]  /*65a0*/  UMOV UR5, UR6 ;  /* 0x0000000600057c82 */ /* 0x000fe20008000000 */
[----:B------:R1:W-:Y:S01]  /*65b0*/  UTCQMMA gdesc[UR24], gdesc[UR12], tmem[UR34], tmem[UR36], idesc[UR37], UPT ;  /* 0x00ff240c180075ea */ /* 0x0003e2000b800322 */
[----:B------:R1:W-:Y:S01]  /*65c0*/  UTCQMMA gdesc[UR26], gdesc[UR14], tmem[UR35], tmem[UR38], idesc[UR39], UPT ;  /* 0x00ff260e1a0075ea */ /* 0x0003e2000b800323 */
[----:B------:R1:W-:Y:S01]  /*65d0*/  UTCBAR [UR5], URZ ;  /* 0x000000ff050073e9 */ /* 0x0003e200080000ff */
[----:B------:R-:W-:Y:S01]  /*65e0*/  NOP ;  /* 0x0000000000007918 */ /* 0x000fe20000000000 */
.L_x_9:
[----:B------:R-:W-:Y:S01]  /*65f0*/  UIADD3 UR23, UPT, UPT, UR23, 0x1, URZ ;  /* 0x0000000117177890 */ /* 0x000fe2000fffe0ff */
[----:B------:R-:W-:Y:S01]  /*6600*/  IADD3 R122, P2, PT, R121, R122, RZ ;  /* 0x0000007a797a7210 */ /* 0x000fe20007f5e0ff */
[----:B------:R-:W-:Y:S01]  /*6610*/  UIADD3 UR28, UPT, UPT, UR28, -0x1, URZ ;  /* 0xffffffff1c1c7890 */ /* 0x000fe2000fffe0ff */
[----:B------:R-:W-:Y:S01]  /*6620*/  SHF.R.S32.HI R124, RZ, 0x1f, R121 ;  /* 0x0000001fff7c7819 */ /* 0x000fe20000011479 */
[----:B------:R-:W-:Y:S01]  /*6630*/  UISETP.GT.AND UP1, UPT, UR23, 0x1, UPT ;  /* 0x000000011700788c */ /* 0x000fe2000bf24270 */
[----:B------:R-:W-:-:S03]  /*6640*/  VIADD R16, R16, 0xffffffc0 ;  /* 0xffffffc010107836 */ /* 0x000fc60000000000 */
[----:B-1----:R-:W-:Y:S01]  /*6650*/  USEL UR5, URZ, 0x1, !UP1 ;  /* 0x00000001ff057887 */ /* 0x002fe2000c800000 */
[----:B------:R-:W-:Y:S01]  /*6660*/  IMAD.X R123, R124, 0x1, R123, P2 ;  /* 0x000000017c7b7824 */ /* 0x000fe200010e067b */
[----:B------:R-:W-:Y:S01]  /*6670*/  USEL UR23, UR23, URZ, !UP1 ;  /* 0x000000ff17177287 */ /* 0x000fe2000c800000 */
[----:B------:R-:W-:Y:S01]  /*6680*/  IMAD.U32 R124, RZ, RZ, UR4 ;  /* 0x00000004ff7c7e24 */ /* 0x000fe2000f8e00ff */
[----:B------:R-:W-:Y:S02]  /*6690*/  UISETP.NE.U32.AND UP1, UPT, UR28, URZ, UPT ;  /* 0x000000ff1c00728c */ /* 0x000fe4000bf25070 */
[----:B------:R-:W-:-:S07]  /*66a0*/  ULOP3.LUT UR5, UR4, UR5, URZ, 0x3c, !UPT ;  /* 0x0000000504057292 */ /* 0x000fce000f8e3cff */
[----:B------:R-:W-:Y:S05]  /*66b0*/  BRA.U UP1, `(.L_x_10) ;  /* 0xffffffe101607547 */ /* 0x000fea000b83ffff */
.L_x_7:
[----:B------:R-:W-:Y:S01]  /*66c0*/  ISETP.GE.AND P0, PT, R99, 0x40, PT ;  /* 0x000000406300780c */ /* 0x000fe20003f06270 */
[----:B------:R-:W1:Y:S01]  /*66d0*/  LDCU UR5, c[0x0][0x3b4] ;  /* 0x00007680ff0577ac */ /* 0x000e620008000800 */
[----:B------:R-:W2:Y:S11]  /*66e0*/  LDCU.128 UR12, c[0x0][0x390] ;  /* 0x00007200ff0c77ac */ /* 0x000eb60008000c00 */
[----:B------:R-:W-:Y:S05]  /*66f0*/  @!P0 BRA `(.L_x_11) ;  /* 0x0000000000108947 */ /* 0x000fea0003800000 */
[----:B------:R-:W-:-:S06]  /*6700*/  USHF.L.U32 UR4, UR4, 0x1f, URZ ;  /* 0x0000001f04047899 */ /* 0x000fcc00080006ff */
[----:B------:R-:W-:-:S04]  /*6710*/  IMAD.U32 R3, RZ, RZ, UR4 ;  /* 0x00000004ff037e24 */ /* 0x000fc8000f8e00ff */
[----:B------:R-:W3:Y:S02]  /*6720*/  SYNCS.PHASECHK.TRANS64.TRYWAIT P0, [UR11], R3 ;  /* 0x00000003ff0075a7 */ /* 0x000ee4000800110b */
[----:B---3--:R-:W-:Y:S05]  /*6730*/  @!P0 BRA `(.L_x_12) ;  /* 0x0000000800c48947 */ /* 0x008fea0003800000 */
.L_x_11:
[----:B------:R-:W-:Y:S01]  /*6740*/  BAR.SYNC.DEFER_BLOCKING 0x0 ;  /* 0x0000000000007b1d */ /* 0x000fe20000010000 */
[----:B------:R-:W-:Y:S01]  /*6750*/  VIADD R3, R2, 0x2 ;  /* 0x0000000202037836 */ /* 0x000fe20000000000 */
[C---:B--2---:R-:W-:Y:S01]  /*6760*/  ISETP.GE.AND P0, PT, R0.reuse, UR14, PT ;  /* 0x0000000e00007c0c */ /* 0x044fe2000bf06270 */
[----:B-1----:R-:W-:Y:S02]  /*6770*/  IMAD R0, R0, UR5, RZ ;  /* 0x0000000500007c24 */ /* 0x002fe4000f8e02ff */
[C---:B------:R-:W-:Y:S01]  /*6780*/  VIADD R21, R2.reuse, 0x1 ;  /* 0x0000000102157836 */ /* 0x040fe20000000000 */
[----:B------:R-:W1:Y:S01]  /*6790*/  LDCU UR4, c[0x0][0x3b8] ;  /* 0x00007700ff0477ac */ /* 0x000e620008000800 */
[----:B------:R-:W-:Y:S01]  /*67a0*/  ISETP.LT.AND P3, PT, R3, UR15, !P0 ;  /* 0x0000000f03007c0c */ /* 0x000fe2000c761270 */
[----:B------:R-:W-:Y:S01]  /*67b0*/  VIADD R20, R2, 0x3 ;  /* 0x0000000302147836 */ /* 0x000fe20000000000 */
[----:B------:R-:W-:Y:S02]  /*67c0*/  IADD3 R24, P5, PT, R0, UR12, RZ ;  /* 0x0000000c00187c10 */ /* 0x000fe4000ffbe0ff */
[----:B------:R-:W-:Y:S01]  /*67d0*/  ISETP.LT.AND P4, PT, R21, UR15, !P0 ;  /* 0x0000000f15007c0c */ /* 0x000fe2000c781270 */
[C---:B------:R-:W-:Y:S01]  /*67e0*/  VIADD R21, R2.reuse, 0x4 ;  /* 0x0000000402157836 */ /* 0x040fe20000000000 */
[----:B------:R-:W-:-:S02]  /*67f0*/  ISETP.LT.AND P6, PT, R2, UR15, !P0 ;  /* 0x0000000f02007c0c */ /* 0x000fc4000c7c1270 */
[----:B------:R-:W-:Y:S01]  /*6800*/  LEA.HI.X.SX32 R26, R0, UR13, 0x1, P5 ;  /* 0x0000000d001a7c11 */ /* 0x000fe2000a8f0eff */
[----:B------:R-:W-:Y:S01]  /*6810*/  VIADD R0, R2, 0x5 ;  /* 0x0000000502007836 */ /* 0x000fe20000000000 */
[----:B------:R-:W-:Y:S01]  /*6820*/  ISETP.LT.AND P2, PT, R20, UR15, !P0 ;  /* 0x0000000f14007c0c */ /* 0x000fe2000c741270 */
[----:B------:R-:W2:Y:S02]  /*6830*/  @!P1 SYNCS.CCTL.IV [UR9+0x8800] ;  /* 0x00880000ff0099b1 */ /* 0x000ea40008000009 */
[----:B--2---:R-:W-:Y:S01]  /*6840*/  BAR.SYNC.DEFER_BLOCKING 0x0 ;  /* 0x0000000000007b1d */ /* 0x004fe20000010000 */
[----:B-1----:R-:W-:-:S04]  /*6850*/  IMAD R3, R2, UR4, RZ ;  /* 0x0000000402037c24 */ /* 0x002fc8000f8e02ff */
[----:B------:R-:W-:Y:S01]  /*6860*/  VIADD R22, R3, UR4 ;  /* 0x0000000403167c36 */ /* 0x000fe20008000000 */
[----:B------:R-:W1:Y:S04]  /*6870*/  LDTM.x16 R4, tmem[UR10] ;  /* 0x0000000a000479ee */ /* 0x000e680008240000 */
[----:B------:R-:W-:Y:S01]  /*6880*/  IADD3 R20, P5, PT, R22, R24, RZ ;  /* 0x0000001816147210 */ /* 0x000fe20007fbe0ff */
[----:B------:R-:W2:Y:S01]  /*6890*/  @!P1 SYNCS.CCTL.IV [UR9+0x8808] ;  /* 0x00880800ff0099b1 */ /* 0x000ea20008000009 */
[----:B------:R-:W-:Y:S01]  /*68a0*/  NOP ;  /* 0x0000000000007918 */ /* 0x000fe20000000000 */
[----:B-1----:R-:W-:Y:S02]  /*68b0*/  F2FP.SATFINITE.E4M3.F32.PACK_AB_MERGE_C R25, R5, R4, RZ ;  /* 0x000000040519723e */ /* 0x002fe400048070ff */
[----:B------:R-:W-:-:S02]  /*68c0*/  IADD3 R4, P1, PT, R3, R24, RZ ;  /* 0x0000001803047210 */ /* 0x000fc40007f3e0ff */
[----:B------:R-:W-:Y:S02]  /*68d0*/  PRMT R29, R25, 0x9910, RZ ;  /* 0x00009910191d7816 */ /* 0x000fe400000000ff */
[-C--:B------:R-:W-:Y:S01]  /*68e0*/  LEA.HI.X.SX32 R5, R3, R26.reuse, 0x1, P1 ;  /* 0x0000001a03057211 */ /* 0x080fe200008f0eff */
[----:B------:R-:W-:Y:S01]  /*68f0*/  VIADD R3, R2, 0x6 ;  /* 0x0000000602037836 */ /* 0x000fe20000000000 */
[----:B------:R-:W-:Y:S02]  /*6900*/  ISETP.LT.AND P1, PT, R21, UR15, !P0 ;  /* 0x0000000f15007c0c */ /* 0x000fe4000c721270 */
[----:B------:R-:W-:Y:S01]  /*6910*/  LEA.HI.X.SX32 R21, R22, R26, 0x1, P5 ;  /* 0x0000001a16157211 */ /* 0x000fe200028f0eff */
[----:B------:R1:W-:Y:S01]  /*6920*/  @P6 STG.E.U8 desc[UR20][R4.64], R25 ;  /* 0x0000001904006986 */ /* 0x0003e2000c101114 */
[----:B------:R-:W-:Y:S01]  /*6930*/  ISETP.LT.AND P5, PT, R0, UR15, !P0 ;  /* 0x0000000f00007c0c */ /* 0x000fe2000c7a1270 */
[----:B------:R-:W-:Y:S01]  /*6940*/  VIADD R0, R22, UR4 ;  /* 0x0000000416007c36 */ /* 0x000fe20008000000 */
[----:B------:R-:W-:-:S02]  /*6950*/  SHF.R.S32.HI R29, RZ, 0x8, R29 ;  /* 0x00000008ff1d7819 */ /* 0x000fc4000001141d */
[----:B------:R-:W-:Y:S02]  /*6960*/  F2FP.SATFINITE.E4M3.F32.PACK_AB_MERGE_C R27, R7, R6, RZ ;  /* 0x00000006071b723e */ /* 0x000fe400048070ff */
[C---:B------:R-:W-:Y:S01]  /*6970*/  IADD3 R22, P6, PT, R0.reuse, R24, RZ ;  /* 0x0000001800167210 */ /* 0x040fe20007fde0ff */
[----:B------:R3:W-:Y:S01]  /*6980*/  @P4 STG.E.U8 desc[UR20][R20.64], R29 ;  /* 0x0000001d14004986 */ /* 0x0007e2000c101114 */
[----:B------:R-:W-:Y:S02]  /*6990*/  PRMT R6, R27, 0x9910, RZ ;  /* 0x000099101b067816 */ /* 0x000fe400000000ff */
[C---:B------:R-:W-:Y:S01]  /*69a0*/  LEA.HI.X.SX32 R23, R0.reuse, R26, 0x1, P6 ;  /* 0x0000001a00177211 */ /* 0x040fe200030f0eff */
[----:B------:R-:W-:Y:S01]  /*69b0*/  VIADD R0, R0, UR4 ;  /* 0x0000000400007c36 */ /* 0x000fe20008000000 */
[----:B------:R-:W-:Y:S01]  /*69c0*/  ISETP.LT.AND P4, PT, R3, UR15, !P0 ;  /* 0x0000000f03007c0c */ /* 0x000fe2000c781270 */
[----:B-1----:R-:W-:Y:S01]  /*69d0*/  VIADD R5, R2, 0x7 ;  /* 0x0000000702057836 */ /* 0x002fe20000000000 */
[----:B------:R-:W-:Y:S01]  /*69e0*/  F2FP.SATFINITE.E4M3.F32.PACK_AB_MERGE_C R11, R11, R10, RZ ;  /* 0x0000000a0b0b723e */ /* 0x000fe200048070ff */
[C---:B------:R-:W-:Y:S01]  /*69f0*/  VIADD R3, R0.reuse, UR4 ;  /* 0x0000000400037c36 */ /* 0x040fe20008000000 */
[----:B------:R-:W-:Y:S01]  /*6a00*/  IADD3 R4, P6, PT, R0, R24, RZ ;  /* 0x0000001800047210 */ /* 0x000fe20007fde0ff */
[----:B------:R1:W-:Y:S01]  /*6a10*/  @P3 STG.E.U8 desc[UR20][R22.64], R27 ;  /* 0x0000001b16003986 */ /* 0x0003e2000c101114 */
[----:B------:R-:W-:Y:S01]  /*6a20*/  IMAD.MOV.U32 R25, RZ, RZ, R6 ;  /* 0x000000ffff197224 */ /* 0x000fe200078e0006 */
[----:B------:R-:W-:Y:S01]  /*6a30*/  ISETP.LT.AND P3, PT, R5, UR15, !P0 ;  /* 0x0000000f05007c0c */ /* 0x000fe2000c761270 */
[----:B---3--:R-:W-:Y:S01]  /*6a40*/  VIADD R20, R2, 0x9 ;  /* 0x0000000902147836 */ /* 0x008fe20000000000 */
[----:B------:R-:W-:Y:S01]  /*6a50*/  LEA.HI.X.SX32 R5, R0, R26, 0x1, P6 ;  /* 0x0000001a00057211 */ /* 0x000fe200030f0eff */
[C---:B------:R-:W-:Y:S01]  /*6a60*/  VIADD R0, R2.reuse, 0x8 ;  /* 0x0000000802007836 */ /* 0x040fe20000000000 */
[----:B------:R-:W-:Y:S01]  /*6a70*/  IADD3 R6, P6, PT, R3, R24, RZ ;  /* 0x0000001803067210 */ /* 0x000fe20007fde0ff */
[----:B------:R-:W-:Y:S01]  /*6a80*/  VIADD R10, R2, 0xb ;  /* 0x0000000b020a7836 */ /* 0x000fe20000000000 */
[----:B------:R-:W-:-:S02]  /*6a90*/  SHF.R.S32.HI R25, RZ, 0x8, R25 ;  /* 0x00000008ff197819 */ /* 0x000fc40000011419 */
[----:B------:R-:W-:Y:S02]  /*6aa0*/  F2FP.SATFINITE.E4M3.F32.PACK_AB_MERGE_C R21, R9, R8, RZ ;  /* 0x000000080915723e */ /* 0x000fe400048070ff */
[C---:B------:R-:W-:Y:S01]  /*6ab0*/  LEA.HI.X.SX32 R7, R3.reuse, R26, 0x1, P6 ;  /* 0x0000001a03077211 */ /* 0x040fe200030f0eff */
[----:B------:R-:W-:Y:S01]  /*6ac0*/  VIADD R3, R3, UR4 ;  /* 0x0000000403037c36 */ /* 0x000fe20008000000 */
[----:B------:R3:W-:Y:S01]  /*6ad0*/  @P2 STG.E.U8 desc[UR20][R4.64], R25 ;  /* 0x0000001904002986 */ /* 0x0007e2000c101114 */
[----:B------:R-:W-:Y:S02]  /*6ae0*/  ISETP.LT.AND P2, PT, R0, UR15, !P0 ;  /* 0x0000000f00007c0c */ /* 0x000fe4000c741270 */
[----:B-1----:R-:W-:Y:S01]  /*6af0*/  PRMT R23, R21, 0x9910, RZ ;  /* 0x0000991015177816 */ /* 0x002fe200000000ff */
[----:B------:R1:W-:Y:S01]  /*6b00*/  @P1 STG.E.U8 desc[UR20][R6.64], R21 ;  /* 0x0000001506001986 */ /* 0x0003e2000c101114 */
[C---:B------:R-:W-:Y:S01]  /*6b10*/  IADD3 R8, P1, PT, R3.reuse, R24, RZ ;  /* 0x0000001803087210 */ /* 0x040fe20007f3e0ff */
[----:B------:R-:W-:Y:S01]  /*6b20*/  VIADD R0, R3, UR4 ;  /* 0x0000000403007c36 */ /* 0x000fe20008000000 */
[----:B------:R-:W-:-:S02]  /*6b30*/  SHF.R.S32.HI R23, RZ, 0x8, R23 ;  /* 0x00000008ff177819 */ /* 0x000fc40000011417 */
[----:B------:R-:W-:Y:S01]  /*6b40*/  LEA.HI.X.SX32 R9, R3, R26, 0x1, P1 ;  /* 0x0000001a03097211 */ /* 0x000fe200008f0eff */
[----:B------:R-:W-:Y:S01]  /*6b50*/  VIADD R3, R0, UR4 ;  /* 0x0000000400037c36 */ /* 0x000fe20008000000 */
[----:B------:R-:W-:Y:S01]  /*6b60*/  ISETP.LT.AND P1, PT, R20, UR15, !P0 ;  /* 0x0000000f14007c0c */ /* 0x000fe2000c721270 */
[----:B------:R-:W-:Y:S01]  /*6b70*/  VIADD R20, R2, 0xe ;  /* 0x0000000e02147836 */ /* 0x000fe20000000000 */
[----:B---3--:R-:W-:Y:S01]  /*6b80*/  IADD3 R4, P6, PT, R0, R24, RZ ;  /* 0x0000001800047210 */ /* 0x008fe20007fde0ff */
[----:B------:R3:W-:Y:S01]  /*6b90*/  @P5 STG.E.U8 desc[UR20][R8.64], R23 ;  /* 0x0000001708005986 */ /* 0x0007e2000c101114 */
[----:B------:R-:W-:Y:S01]  /*6ba0*/  F2FP.SATFINITE.E4M3.F32.PACK_AB_MERGE_C R15, R15, R14, RZ ;  /* 0x0000000e0f0f723e */ /* 0x000fe200048070ff */
[----:B-1----:R-:W-:Y:S01]  /*6bb0*/  VIADD R6, R2, 0xa ;  /* 0x0000000a02067836 */ /* 0x002fe20000000000 */
[----:B------:R-:W-:Y:S02]  /*6bc0*/  LEA.HI.X.SX32 R5, R0, R26, 0x1, P6 ;  /* 0x0000001a00057211 */ /* 0x000fe400030f0eff */
[----:B------:R-:W-:-:S02]  /*6bd0*/  PRMT R0, R11, 0x9910, RZ ;  /* 0x000099100b007816 */ /* 0x000fc400000000ff */
[----:B------:R-:W-:Y:S01]  /*6be0*/  ISETP.LT.AND P5, PT, R6, UR15, !P0 ;  /* 0x0000000f06007c0c */ /* 0x000fe2000c7a1270 */
[----:B------:R1:W-:Y:S01]  /*6bf0*/  @P4 STG.E.U8 desc[UR20][R4.64], R11 ;  /* 0x0000000b04004986 */ /* 0x0003e2000c101114 */
[----:B------:R-:W-:Y:S02]  /*6c00*/  IADD3 R6, P6, PT, R3, R24, RZ ;  /* 0x0000001803067210 */ /* 0x000fe40007fde0ff */
[----:B------:R-:W-:Y:S01]  /*6c10*/  F2FP.SATFINITE.E4M3.F32.PACK_AB_MERGE_C R21, R13, R12, RZ ;  /* 0x0000000c0d15723e */ /* 0x000fe200048070ff */
[----:B---3--:R-:W-:Y:S01]  /*6c20*/  VIADD R9, R2, 0xc ;  /* 0x0000000c02097836 */ /* 0x008fe20000000000 */
[C---:B------:R-:W-:Y:S01]  /*6c30*/  LEA.HI.X.SX32 R7, R3.reuse, R26, 0x1, P6 ;  /* 0x0000001a03077211 */ /* 0x040fe200030f0eff */
[----:B------:R-:W-:Y:S01]  /*6c40*/  VIADD R3, R3, UR4 ;  /* 0x0000000403037c36 */ /* 0x000fe20008000000 */
[----:B------:R-:W-:Y:S02]  /*6c50*/  SHF.R.S32.HI R23, RZ, 0x8, R0 ;  /* 0x00000008ff177819 */ /* 0x000fe40000011400 */
[----:B------:R-:W-:Y:S01]  /*6c60*/  PRMT R25, R21, 0x9910, RZ ;  /* 0x0000991015197816 */ /* 0x000fe200000000ff */
[C---:B------:R-:W-:Y:S01]  /*6c70*/  VIADD R0, R3.reuse, UR4 ;  /* 0x0000000403007c36 */ /* 0x040fe20008000000 */
[----:B------:R-:W-:Y:S01]  /*6c80*/  IADD3 R8, P6, PT, R3, R24, RZ ;  /* 0x0000001803087210 */ /* 0x000fe20007fde0ff */
[----:B------:R3:W-:Y:S01]  /*6c90*/  @P3 STG.E.U8 desc[UR20][R6.64], R23 ;  /* 0x0000001706003986 */ /* 0x0007e2000c101114 */
[----:B------:R-:W-:-:S02]  /*6ca0*/  ISETP.LT.AND P3, PT, R9, UR15, !P0 ;  /* 0x0000000f09007c0c */ /* 0x000fc4000c761270 */
[----:B------:R-:W-:Y:S01]  /*6cb0*/  LEA.HI.X.SX32 R9, R3, R26, 0x1, P6 ;  /* 0x0000001a03097211 */ /* 0x000fe200030f0eff */
[C---:B------:R-:W-:Y:S01]  /*6cc0*/  VIADD R3, R0.reuse, UR4 ;  /* 0x0000000400037c36 */ /* 0x040fe20008000000 */
[----:B-1----:R-:W-:Y:S02]  /*6cd0*/  IADD3 R4, P6, PT, R0, R24, RZ ;  /* 0x0000001800047210 */ /* 0x002fe40007fde0ff */
[----:B------:R-:W-:Y:S01]  /*6ce0*/  ISETP.LT.AND P4, PT, R10, UR15, !P0 ;  /* 0x0000000f0a007c0c */ /* 0x000fe2000c781270 */
[----:B------:R-:W-:Y:S01]  /*6cf0*/  VIADD R10, R2, 0xd ;  /* 0x0000000d020a7836 */ /* 0x000fe20000000000 */
[----:B------:R-:W-:Y:S01]  /*6d00*/  LEA.HI.X.SX32 R5, R0, R26, 0x1, P6 ;  /* 0x0000001a00057211 */ /* 0x000fe200030f0eff */
[C---:B------:R-:W-:Y:S01]  /*6d10*/  VIADD R0, R3.reuse, UR4 ;  /* 0x0000000403007c36 */ /* 0x040fe20008000000 */
[----:B------:R-:W-:Y:S01]  /*6d20*/  SHF.R.S32.HI R25, RZ, 0x8, R25 ;  /* 0x00000008ff197819 */ /* 0x000fe20000011419 */
[----:B------:R1:W-:Y:S01]  /*6d30*/  @P2 STG.E.U8 desc[UR20][R8.64], R21 ;  /* 0x0000001508002986 */ /* 0x0003e2000c101114 */
[C---:B---3--:R-:W-:Y:S01]  /*6d40*/  IADD3 R6, P6, PT, R3.reuse, R24, RZ ;  /* 0x0000001803067210 */ /* 0x048fe20007fde0ff */
[----:B------:R-:W-:Y:S01]  /*6d50*/  VIADD R13, R0, UR4 ;  /* 0x00000004000d7c36 */ /* 0x000fe20008000000 */
[----:B------:R-:W-:Y:S01]  /*6d60*/  ISETP.LT.AND P2, PT, R10, UR15, !P0 ;  /* 0x0000000f0a007c0c */ /* 0x000fe2000c741270 */
[----:B------:R3:W-:Y:S01]  /*6d70*/  @P1 STG.E.U8 desc[UR20][R4.64], R25 ;  /* 0x0000001904001986 */ /* 0x0007e2000c101114 */
[----:B------:R-:W-:Y:S01]  /*6d80*/  LEA.HI.X.SX32 R7, R3, R26, 0x1, P6 ;  /* 0x0000001a03077211 */ /* 0x000fe200030f0eff */
[----:B------:R-:W-:Y:S01]  /*6d90*/  VIADD R3, R13, UR4 ;  /* 0x000000040d037c36 */ /* 0x000fe20008000000 */
[----:B------:R-:W-:-:S02]  /*6da0*/  IADD3 R10, P1, PT, R0, R24, RZ ;  /* 0x00000018000a7210 */ /* 0x000fc40007f3e0ff */
[----:B------:R-:W-:Y:S01]  /*6db0*/  IADD3 R12, P6, PT, R13, R24, RZ ;  /* 0x000000180d0c7210 */ /* 0x000fe20007fde0ff */
[----:B------:R4:W-:Y:S01]  /*6dc0*/  @P5 STG.E.U8 desc[UR20][R6.64], R15 ;  /* 0x0000000f06005986 */ /* 0x0009e2000c101114 */
[-C--:B------:R-:W-:Y:S01]  /*6dd0*/  LEA.HI.X.SX32 R11, R0, R26.reuse, 0x1, P1 ;  /* 0x0000001a000b7211 */ /* 0x080fe200008f0eff */
[----:B------:R-:W-:Y:S01]  /*6de0*/  VIADD R0, R3, UR4 ;  /* 0x0000000403007c36 */ /* 0x000fe20008000000 */
[----:B------:R-:W-:Y:S01]  /*6df0*/  LEA.HI.X.SX32 R13, R13, R26, 0x1, P6 ;  /* 0x0000001a0d0d7211 */ /* 0x000fe200030f0eff */
[----:B-1----:R-:W-:Y:S01]  /*6e00*/  VIADD R8, R2, 0xf ;  /* 0x0000000f02087836 */ /* 0x002fe20000000000 */
[----:B------:R-:W-:Y:S01]  /*6e10*/  F2FP.SATFINITE.E4M3.F32.PACK_AB_MERGE_C R17, R17, R16, RZ ;  /* 0x000000101111723e */ /* 0x000fe200048070ff */
[----:B------:R-:W-:Y:S01]  /*6e20*/  VIADD R9, R0, UR4 ;  /* 0x0000000400097c36 */ /* 0x000fe20008000000 */
[----:B---3--:R-:W-:Y:S02]  /*6e30*/  IADD3 R4, P6, PT, R3, R24, RZ ;  /* 0x0000001803047210 */ /* 0x008fe40007fde0ff */
[----:B------:R-:W-:-:S02]  /*6e40*/  ISETP.LT.AND P1, PT, R20, UR15, !P0 ;  /* 0x0000000f14007c0c */ /* 0x000fc4000c721270 */
[----:B------:R-:W-:Y:S02]  /*6e50*/  LEA.HI.X.SX32 R5, R3, R26, 0x1, P6 ;  /* 0x0000001a03057211 */ /* 0x000fe400030f0eff */
[----:B------:R-:W-:Y:S02]  /*6e60*/  IADD3 R2, P6, PT, R0, R24, RZ ;  /* 0x0000001800027210 */ /* 0x000fe40007fde0ff */
[----:B------:R-:W-:Y:S02]  /*6e70*/  ISETP.LT.AND P0, PT, R8, UR15, !P0 ;  /* 0x0000000f08007c0c */ /* 0x000fe4000c701270 */
[----:B------:R-:W-:Y:S02]  /*6e80*/  PRMT R21, R15, 0x9910, RZ ;  /* 0x000099100f157816 */ /* 0x000fe400000000ff */
[----:B------:R-:W-:Y:S02]  /*6e90*/  F2FP.SATFINITE.E4M3.F32.PACK_AB_MERGE_C R19, R19, R18, RZ ;  /* 0x000000121313723e */ /* 0x000fe400048070ff */
[----:B------:R-:W-:-:S02]  /*6ea0*/  PRMT R23, R17, 0x9910, RZ ;  /* 0x0000991011177816 */ /* 0x000fc400000000ff */
[----:B------:R-:W-:Y:S02]  /*6eb0*/  LEA.HI.X.SX32 R3, R0, R26, 0x1, P6 ;  /* 0x0000001a00037211 */ /* 0x000fe400030f0eff */
[----:B------:R-:W-:Y:S02]  /*6ec0*/  IADD3 R8, P6, PT, R9, R24, RZ ;  /* 0x0000001809087210 */ /* 0x000fe40007fde0ff */
[----:B------:R-:W-:Y:S02]  /*6ed0*/  SHF.R.S32.HI R21, RZ, 0x8, R21 ;  /* 0x00000008ff157819 */ /* 0x000fe40000011415 */
[----:B------:R-:W-:Y:S02]  /*6ee0*/  PRMT R25, R19, 0x9910, RZ ;  /* 0x0000991013197816 */ /* 0x000fe400000000ff */
[----:B------:R-:W-:Y:S01]  /*6ef0*/  SHF.R.S32.HI R23, RZ, 0x8, R23 ;  /* 0x00000008ff177819 */ /* 0x000fe20000011417 */
[----:B------:R4:W-:Y:S01]  /*6f00*/  @P4 STG.E.U8 desc[UR20][R10.64], R21 ;  /* 0x000000150a004986 */ /* 0x0009e2000c101114 */
[----:B------:R-:W-:-:S02]  /*6f10*/  LEA.HI.X.SX32 R9, R9, R26, 0x1, P6 ;  /* 0x0000001a09097211 */ /* 0x000fc400030f0eff */
[----:B------:R-:W-:Y:S01]  /*6f20*/  SHF.R.S32.HI R25, RZ, 0x8, R25 ;  /* 0x00000008ff197819 */ /* 0x000fe20000011419 */
[----:B------:R4:W-:Y:S04]  /*6f30*/  @P3 STG.E.U8 desc[UR20][R12.64], R17 ;  /* 0x000000110c003986 */ /* 0x0009e8000c101114 */
[----:B------:R4:W-:Y:S04]  /*6f40*/  @P2 STG.E.U8 desc[UR20][R4.64], R23 ;  /* 0x0000001704002986 */ /* 0x0009e8000c101114 */
[----:B------:R4:W-:Y:S04]  /*6f50*/  @P1 STG.E.U8 desc[UR20][R2.64], R19 ;  /* 0x0000001302001986 */ /* 0x0009e8000c101114 */
[----:B------:R4:W-:Y:S01]  /*6f60*/  @P0 STG.E.U8 desc[UR20][R8.64], R25 ;  /* 0x0000001908000986 */ /* 0x0009e2000c101114 */
[----:B--2---:R-:W-:Y:S06]  /*6f70*/  BAR.SYNC.DEFER_BLOCKING 0x0 ;  /* 0x0000000000007b1d */ /* 0x004fec0000010000 */
[----:B------:R-:W-:Y:S05]  /*6f80*/  BRA.U UP0, `(.L_x_13) ;  /* 0x00000001009c7547 */ /* 0x000fea000b800000 */
[----:B------:R-:W1:Y:S01]  /*6f90*/  S2UR UR5, SR_CgaCtaId ;  /* 0x00000000000579c3 */ /* 0x000e620000008800 */
[----:B------:R-:W-:Y:S01]  /*6fa0*/  NOP ;  /* 0x0000000000007918 */ /* 0x000fe20000000000 */
[----:B------:R-:W-:Y:S01]  /*6fb0*/  UMOV UR4, 0x50 ;  /* 0x0000005000047882 */ /* 0x000fe20000000000 */
[----:B------:R-:W-:Y:S02]  /*6fc0*/  IMAD.U32 R0, RZ, RZ, UR8 ;  /* 0x00000008ff007e24 */ /* 0x000fe4000f8e00ff */
[----:B----4-:R-:W-:-:S03]  /*6fd0*/  IMAD.MOV.U32 R3, RZ, RZ, 0x1 ;  /* 0x00000001ff037424 */ /* 0x010fc600078e00ff */
[----:B------:R-:W-:-:S04]  /*6fe0*/  LOP3.LUT R0, R0, 0xffff, RZ, 0xc0, !PT ;  /* 0x0000ffff00007812 */ /* 0x000fc800078ec0ff */
[----:B------:R-:W-:-:S05]  /*6ff0*/  SHF.R.U32.HI R0, RZ, 0x5, R0 ;  /* 0x00000005ff007819 */ /* 0x000fca0000011600 */
[----:B------:R-:W-:Y:S01]  /*7000*/  VIADD R2, R0, 0x10 ;  /* 0x0000001000027836 */ /* 0x000fe20000000000 */
[----:B------:R-:W-:Y:S01]  /*7010*/  SHF.L.U32 R0, R3, R0, RZ ;  /* 0x0000000003007219 */ /* 0x000fe200000006ff */
[----:B-1----:R-:W-:-:S03]  /*7020*/  ULEA UR6, UR5, UR4, 0x18 ;  /* 0x0000000405067291 */ /* 0x002fc6000f8ec0ff */
[----:B------:R-:W-:-:S04]  /*7030*/  SHF.L.U32 R3, R3, R2, RZ ;  /* 0x0000000203037219 */ /* 0x000fc800000006ff */
[----:B------:R-:W-:Y:S02]  /*7040*/  LOP3.LUT R0, R3, R0, RZ, 0xfc, !PT ;  /* 0x0000000003007212 */ /* 0x000fe400078efcff */
[----:B------:R-:W1:Y:S02]  /*7050*/  LDS R5, [UR6] ;  /* 0x00000006ff057984 */ /* 0x000e640008000800 */
[C---:B------:R-:W-:Y:S02]  /*7060*/  LOP3.LUT R2, R0.reuse, 0xffff, RZ, 0xc0, !PT ;  /* 0x0000ffff00027812 */ /* 0x040fe400078ec0ff */
[----:B-1----:R-:W-:-:S04]  /*7070*/  LOP3.LUT R3, R0, 0xffff, R5, 0x80, !PT ;  /* 0x0000ffff00037812 */ /* 0x002fc800078e8005 */
[----:B------:R-:W-:-:S13]  /*7080*/  ISETP.NE.AND P0, PT, R3, R2, PT ;  /* 0x000000020300720c */ /* 0x000fda0003f05270 */
[----:B------:R-:W-:Y:S05]  /*7090*/  @P0 BRA `(.L_x_14) ;  /* 0x0000000000500947 */ /* 0x000fea0003800000 */
[----:B------:R-:W-:Y:S02]  /*70a0*/  SHF.R.U32.HI R5, RZ, 0x10, R5 ;  /* 0x00000010ff057819 */ /* 0x000fe40000011605 */
[----:B------:R-:W-:-:S04]  /*70b0*/  SHF.R.U32.HI R2, RZ, 0x10, R0 ;  /* 0x00000010ff027819 */ /* 0x000fc80000011600 */
[----:B------:R-:W-:-:S04]  /*70c0*/  LOP3.LUT R5, R5, R2, RZ, 0xc0, !PT ;  /* 0x0000000205057212 */ /* 0x000fc800078ec0ff */
[----:B------:R-:W-:-:S13]  /*70d0*/  ISETP.NE.AND P0, PT, R5, R2, PT ;  /* 0x000000020500720c */ /* 0x000fda0003f05270 */
[----:B------:R-:W-:Y:S05]  /*70e0*/  @P0 BRA `(.L_x_15) ;  /* 0x0000000000300947 */ /* 0x000fea0003800000 */
[----:B------:R-:W-:Y:S01]  /*70f0*/  R2UR UR4, R0 ;  /* 0x00000000000472ca */ /* 0x000fe200000e0000 */
[----:B------:R-:W-:Y:S01]  /*7100*/  VOTEU.ANY UR5, UPT, PT ;  /* 0x0000000000057886 */ /* 0x000fe200038e0100 */
[----:B------:R-:W1:Y:S01]  /*7110*/  S2R R0, SR_LANEID ;  /* 0x0000000000007919 */ /* 0x000e620000000000 */
[----:B------:R-:W-:-:S10]  /*7120*/  UFLO.U32 UR5, UR5 ;  /* 0x00000005000572bd */ /* 0x000fd400080e0000 */
[----:B------:R-:W-:-:S06]  /*7130*/  ULOP3.LUT UR4, URZ, UR4, URZ, 0x33, !UPT ;  /* 0x00000004ff047292 */ /* 0x000fcc000f8e33ff */
[----:B------:R-:W-:-:S04]  /*7140*/  IMAD.U32 R2, RZ, RZ, UR4 ;  /* 0x00000004ff027e24 */ /* 0x000fc8000f8e00ff */
[----:B------:R-:W2:Y:S02]  /*7150*/  REDUX UR7, R2 ;  /* 0x00000000020773c4 */ /* 0x000ea40000000000 */
[----:B------:R3:W-:Y:S01]  /*7160*/  UTCATOMSWS.AND URZ, UR4 ;  /* 0x0000000400ff79e3 */ /* 0x0007e20008000000 */
[----:B-1----:R-:W-:Y:S01]  /*7170*/  ISETP.EQ.U32.AND P0, PT, R0, UR5, PT ;  /* 0x0000000500007c0c */ /* 0x002fe2000bf02070 */
[----:B--2---:R-:W-:-:S12]  /*7180*/  IMAD.U32 R0, RZ, RZ, UR7 ;  /* 0x00000007ff007e24 */ /* 0x004fd8000f8e00ff */
[----:B------:R3:W-:Y:S01]  /*7190*/  @P0 ATOMS.AND RZ, [UR6], R0 ;  /* 0x00000000ffff098c */ /* 0x0007e2000a800006 */
[----:B------:R-:W-:Y:S05]  /*71a0*/  BRA `(.L_x_13) ;  /* 0x0000000000147947 */ /* 0x000fea0003800000 */
.L_x_15:
[----:B------:R-:W-:-:S07]  /*71b0*/  MOV R2, 0x71d0 ;  /* 0x000071d000027802 */ /* 0x000fce0000000f00 */
[----:B0-----:R-:W-:Y:S05]  /*71c0*/  CALL.REL.NOINC `($__internal_0_$__cuda_sm10x_tcgen05_guardrail_trap_col_being_dealloced_not_returned_by_alloc) ;  /* 0x00000000002c7944 */ /* 0x001fea0003c00000 */
[----:B------:R-:W-:Y:S05]  /*71d0*/  BRA `(.L_x_13) ;  /* 0x0000000000087947 */ /* 0x000fea0003800000 */
.L_x_14:
[----:B------:R-:W-:-:S07]  /*71e0*/  MOV R2, 0x7200 ;  /* 0x0000720000027802 */ /* 0x000fce0000000f00 */
[----:B0-----:R-:W-:Y:S05]  /*71f0*/  CALL.REL.NOINC `($__internal_2_$__cuda_sm10x_tcgen05_guardrail_trap_unallocated_columns_being_dealloced) ;  /* 0x0000000000387944 */ /* 0x001fea0003c00000 */
.L_x_13:
[----:B------:R-:W-:Y:S01]  /*7200*/  NOP ;  /* 0x0000000000007918 */ /* 0x000fe20000000000 */
[----:B---3--:R-:W-:Y:S05]  /*7210*/  EXIT ;  /* 0x000000000000794d */ /* 0x008fea0003800000 */
.L_x_8:
[----:B------:R-:W0:Y:S02]  /*7220*/  SYNCS.PHASECHK.TRANS64.TRYWAIT P4, [UR11], R124 ;  /* 0x0000007cff0075a7 */ /* 0x000e24000808110b */
[----:B0-----:R-:W-:Y:S05]  /*7230*/  @!P4 BRA `(.L_x_8) ;  /* 0xfffffffc00f8c947 */ /* 0x001fea000383ffff */
[----:B------:R-:W-:Y:S05]  /*7240*/  BRA `(.L_x_16) ;  /* 0xffffffd400b47947 */ /* 0x000fea000383ffff */
.L_x_12:
[----:B------:R-:W3:Y:S02]  /*7250*/  SYNCS.PHASECHK.TRANS64.TRYWAIT P0, [UR11], R3 ;  /* 0x00000003ff0075a7 */ /* 0x000ee4000800110b */
[----:B---3--:R-:W-:Y:S05]  /*7260*/  @!P0 BRA `(.L_x_12) ;  /* 0xfffffffc00f88947 */ /* 0x008fea000383ffff */
[----:B------:R-:W-:Y:S05]  /*7270*/  BRA `(.L_x_11) ;  /* 0xfffffff400307947 */ /* 0x000fea000383ffff */
        .weak           $__internal_0_$__cuda_sm10x_tcgen05_guardrail_trap_col_being_dealloced_not_returned_by_alloc
        .type           $__internal_0_$__cuda_sm10x_tcgen05_guardrail_trap_col_being_dealloced_not_returned_by_alloc,@function
        .size           $__internal_0_$__cuda_sm10x_tcgen05_guardrail_trap_col_being_dealloced_not_returned_by_alloc,($__internal_1_$__cuda_sm10x_tcgen05_guardrail_trap_phase_invalid_during_alloc - $__internal_0_$__cuda_sm10x_tcgen05_guardrail_trap_col_being_dealloced_not_returned_by_alloc)
$__internal_0_$__cuda_sm10x_tcgen05_guardrail_trap_col_being_dealloced_not_returned_by_alloc:
[----:B------:R-:W-:Y:S05]  /*7280*/  BPT.TRAP 0x1 ;  /* 0x000000040000795c */ /* 0x000fea0000300000 */
[----:B------:R-:W-:-:S04]  /*7290*/  IMAD.MOV.U32 R3, RZ, RZ, 0x0 ;  /* 0x00000000ff037424 */ /* 0x000fc800078e00ff */
[----:B------:R-:W-:Y:S05]  /*72a0*/  RET.REL.NODEC R2 `(matmul_kernel) ;  /* 0xffffff8c02547950 */ /* 0x000fea0003c3ffff */
        .weak           $__internal_1_$__cuda_sm10x_tcgen05_guardrail_trap_phase_invalid_during_alloc
        .type           $__internal_1_$__cuda_sm10x_tcgen05_guardrail_trap_phase_invalid_during_alloc,@function
        .size           $__internal_1_$__cuda_sm10x_tcgen05_guardrail_trap_phase_invalid_during_alloc,($__internal_2_$__cuda_sm10x_tcgen05_guardrail_trap_unallocated_columns_being_dealloced - $__internal_1_$__cuda_sm10x_tcgen05_guardrail_trap_phase_invalid_during_alloc)
$__internal_1_$__cuda_sm10x_tcgen05_guardrail_trap_phase_invalid_during_alloc:
[----:B------:R-:W-:Y:S05]  /*72b0*/  BPT.TRAP 0x1 ;  /* 0x000000040000795c */ /* 0x000fea0000300000 */
[----:B------:R-:W-:-:S04]  /*72c0*/  IMAD.MOV.U32 R3, RZ, RZ, 0x0 ;  /* 0x00000000ff037424 */ /* 0x000fc800078e00ff */
[----:B------:R-:W-:Y:S05]  /*72d0*/  RET.REL.NODEC R2 `(matmul_kernel) ;  /* 0xffffff8c02487950 */ /* 0x000fea0003c3ffff */
        .weak           $__internal_2_$__cuda_sm10x_tcgen05_guardrail_trap_unallocated_columns_being_dealloced
        .type           $__internal_2_$__cuda_sm10x_tcgen05_guardrail_trap_unallocated_columns_being_dealloced,@function
        .size           $__internal_2_$__cuda_sm10x_tcgen05_guardrail_trap_unallocated_columns_being_dealloced,(.L_x_20 - $__internal_2_$__cuda_sm10x_tcgen05_guardrail_trap_unallocated_columns_being_dealloced)
$__internal_2_$__cuda_sm10x_tcgen05_guardrail_trap_unallocated_columns_being_dealloced:
[----:B------:R-:W-:Y:S05]  /*72e0*/  BPT.TRAP 0x1 ;  /* 0x000000040000795c */ /* 0x000fea0000300000 */
[----:B------:R-:W-:-:S04]  /*72f0*/  IMAD.MOV.U32 R3, RZ, RZ, 0x0 ;  /* 0x00000000ff037424 */ /* 0x000fc800078e00ff */
[----:B------:R-:W-:Y:S05]  /*7300*/  RET.REL.NODEC R2 `(matmul_kernel) ;  /* 0xffffff8c023c7950 */ /* 0x000fea0003c3ffff */
.L_x_17:
[----:B------:R-:W-:-:S00]  /*7310*/  BRA `(.L_x_17) ;  /* 0xfffffffc00fc7947 */ /* 0x000fc0000383ffff */
[----:B------:R-:W-:-:S00]  /*7320*/  NOP ;  /* 0x0000000000007918 */ /* 0x000fc00000000000 */
        /* <DEDUP_REMOVED lines=13> */
.L_x_20:


//--------------------- .nv.shared.matmul_kernel  --------------------------
	.section	.nv.shared.matmul_kernel,"aw",@nobits
	.sectionflags	@""
	.align	16
	.zero		1024


//--------------------- .nv.shared.reserved.0     --------------------------
	.section	.nv.shared.reserved.0,"aw",@nobits
	.align	8
	.weak		__nv_reservedSMEM_offset_0_alias
	.size		__nv_reservedSMEM_offset_0_alias, 0, 64
	.other		__nv_reservedSMEM_offset_0_alias,@"STO_CUDA_RESERVED_SHARED STV_DEFAULT"
__nv_reservedSMEM_offset_0_alias:
	.zero		0
.nv.shared.reserved.0:
	.zero		64
	.weak		__nv_reservedSMEM_allocation_phase
	.type		__nv_reservedSMEM_allocation_phase,@object
	.size		__nv_reservedSMEM_allocation_phase,(.L_0 - __nv_reservedSMEM_allocation_phase)
__nv_reservedSMEM_allocation_phase:
	.zero		1
.L_0:
	.zero		7
	.weak		__nv_reservedSMEM_devtool_atexit_pc
	.type		__nv_reservedSMEM_devtool_atexit_pc,@object
	.size		__nv_reservedSMEM_devtool_atexit_pc,(__nv_reservedSMEM_allocation_mask - __nv_reservedSMEM_devtool_atexit_pc)
__nv_reservedSMEM_devtool_atexit_pc:
	.zero		8
	.weak		__nv_reservedSMEM_allocation_mask
	.type		__nv_reservedSMEM_allocation_mask,@object
	.size		__nv_reservedSMEM_allocation_mask,(.L_2 - __nv_reservedSMEM_allocation_mask)
__nv_reservedSMEM_allocation_mask:
	.zero		4
.L_2:


//--------------------- .nv.constant0.matmul_kernel --------------------------
	.section	.nv.constant0.matmul_kernel,"a",@progbits
	.sectionflags	@""
	.align	4
.nv.constant0.matmul_kernel:
	.zero		976


//--------------------- SYMBOLS --------------------------

	.type		.nv.reservedSmem.offset0,@object
	.size		.nv.reservedSmem.offset0,0x4
	.type		.nv.reservedSmem.cap,@object
	.size		.nv.reservedSmem.cap,0x4
